// auto-generated by cutlass_sweep.gemm — config: {"arch": "sm_100", "cluster_m": 4, "cluster_n": 1, "dtype": "fp16", "dtype_b": "fp16", "layout": "nt", "stages": 0, "tile_k": 128, "tile_m": 256, "tile_n": 64}
#include "cutlass/cutlass.h"
#include "cutlass/gemm/collective/collective_builder.hpp"
#include "cutlass/gemm/device/gemm_universal_adapter.h"
#include "cutlass/gemm/kernel/gemm_universal.hpp"
#include "cutlass/epilogue/collective/collective_builder.hpp"

using ElemA = cutlass::half_t;
using ElemB = cutlass::half_t;
using ElemCD = cutlass::half_t;
using Acc  = float;
using TileShape    = cute::Shape<cute::_256, cute::_64, cute::_128>;
using ClusterShape = cute::Shape<cute::_4, cute::_1, cute::_1>;

using CollectiveEpilogue = typename cutlass::epilogue::collective::CollectiveBuilder<
    cutlass::arch::Sm100, cutlass::arch::OpClassTensorOp,
    TileShape, ClusterShape,
    cutlass::epilogue::collective::EpilogueTileAuto,
    Acc, Acc,
    ElemCD, cutlass::layout::RowMajor, 128 / cutlass::sizeof_bits<ElemCD>::value,
    ElemCD, cutlass::layout::RowMajor, 128 / cutlass::sizeof_bits<ElemCD>::value,
    cutlass::epilogue::collective::EpilogueScheduleAuto
  >::CollectiveOp;

using CollectiveMainloop = typename cutlass::gemm::collective::CollectiveBuilder<
    cutlass::arch::Sm100, cutlass::arch::OpClassTensorOp,
    ElemA, cutlass::layout::RowMajor, 128 / cutlass::sizeof_bits<ElemA>::value,
    ElemB, cutlass::layout::ColumnMajor, 128 / cutlass::sizeof_bits<ElemB>::value,
    Acc,
    TileShape, ClusterShape,
    cutlass::gemm::collective::StageCountAutoCarveout<static_cast<int>(sizeof(typename CollectiveEpilogue::SharedStorage))>,
    cutlass::gemm::collective::KernelScheduleAuto
  >::CollectiveOp;

using GemmKernel = cutlass::gemm::kernel::GemmUniversal<
    cute::Shape<int,int,int,int>,
    CollectiveMainloop,
    CollectiveEpilogue
>;
using Gemm = cutlass::gemm::device::GemmUniversalAdapter<GemmKernel>;

// Force the device kernel symbol into the cubin without needing a host main.
auto* _anchor = &cutlass::device_kernel<GemmKernel>;


// ===== COMPILED SASS (sm_100a) =====

	.target	sm_100a

	.elftype	@"ET_EXEC"


//--------------------- .note.nv.tkinfo           --------------------------
	.section	.note.nv.tkinfo,"",@"SHT_NOTE"
	.sectionflags	@"SHF_NOTE_NV_TKINFO"
	.tkinfo
        /*0018*/ 	.word	0x00000002
        /*0030*/ 	.string	""
        /*0030*/ 	.string	"ptxas"
        /*0030*/ 	.string	"Cuda compilation tools, release 13.0, V13.0.88"
        /*0030*/ 	.string	"Build cuda_13.0.r13.0/compiler.36424714_0"
        /*0030*/ 	.string	"-arch sm_100a -m 64 "



//--------------------- .note.nv.cuinfo           --------------------------
	.section	.note.nv.cuinfo,"",@"SHT_NOTE"
	.sectionflags	@"SHF_NOTE_NV_CUINFO"
        /*0018*/ 	.short	0x0002
        /*001a*/ 	.short	0x0064
        /*001c*/ 	.short	0x0082
	.zero		2


//--------------------- .nv.info                  --------------------------
	.section	.nv.info,"",@"SHT_CUDA_INFO"
	.align	4


	//----- nvinfo : EIATTR_REGCOUNT
	.align		4
        /*0000*/ 	.byte	0x04, 0x2f
        /*0002*/ 	.short	(.L_19 - .L_18)
	.align		4
.L_18:
        /*0004*/ 	.word	index@(_ZN7cutlass13device_kernelINS_4gemm6kernel13GemmUniversalIN4cute5tupleIJiiiiEEENS1_10collective13CollectiveMmaINS1_35MainloopSm100TmaUmmaWarpSpecializedILi5ELi2ELi4ENS5_IJNS4_1CILi4EEENSA_ILi1EEESC_EEEEENS5_IJNSA_ILi256EEENSA_ILi64EEENSA_ILi128EEEEEENS_6half_tENS5_IJlSC_lEEESJ_SK_NS4_8TiledMMAINS4_8MMA_AtomIJNS4_26SM100_MMA_F16BF16_2x1SM_SSISJ_SJ_fLi256ELi64ELNS4_4UMMA5MajorE0ELSP_0ELNSO_7ScaleInE0ELSQ_0EEEEEENS4_6LayoutINS5_IJSC_SC_SC_EEENS5_IJNSA_ILi0EEESV_SV_EEEEENS5_IJNS4_10UnderscoreESY_SY_EEEEENS4_18SM100_TMA_2SM_LOADENS4_14ComposedLayoutINS4_7SwizzleILi3ELi4ELi3EEENS4_18smem_ptr_flag_bitsILi16EEENST_INS5_IJNSA_ILi8EEESG_EEENS5_IJSG_SC_EEEEEEEvNS4_8identityENS4_28SM100_TMA_2SM_LOAD_MULTICASTES1B_vS1C_EENS_8epilogue10collective18CollectiveEpilogueINS1F_23Sm100TmaWarpSpecializedILi3ELi2ELi32ELb1ELb0EEEJNS5_IJSH_SG_SH_EEENS5_IJNST_ISH_SC_EENST_INSA_ILi32EEESC_EEEEESJ_SK_SJ_SK_NS1F_6fusion15FusionCallbacksIS1J_NS1P_17LinearCombinationISJ_fSJ_fLNS_15FloatRoundStyleE2EEES1K_S1O_JEEENS4_5SM1004TMEM4LOAD26SM100_TMEM_LOAD_32dp32b32xENS4_13SM90_TMA_LOADENS12_INS13_ILi2ELi4ELi3EEES16_NST_INS5_IJS17_S1M_EEENS5_IJS1M_SC_EEEEEEENS4_39AutoVectorizingCopyWithAssumedAlignmentILi128EEENS4_14SM90_TMA_STOREES24_S26_S26_EEEvvEEEEvNT_6ParamsE)
        /*0008*/ 	.word	0x0000007a


	//----- nvinfo : EIATTR_FRAME_SIZE
	.align		4
.L_19:
        /*000c*/ 	.byte	0x04, 0x11
        /*000e*/ 	.short	(.L_21 - .L_20)
	.align		4
.L_20:
        /*0010*/ 	.word	index@($__internal_2_$__cuda_sm10x_tcgen05_guardrail_trap_unallocated_columns_being_dealloced)
        /*0014*/ 	.word	0x00000000


	//----- nvinfo : EIATTR_FRAME_SIZE
	.align		4
.L_21:
        /*0018*/ 	.byte	0x04, 0x11
        /*001a*/ 	.short	(.L_23 - .L_22)
	.align		4
.L_22:
        /*001c*/ 	.word	index@($__internal_1_$__cuda_sm10x_tcgen05_guardrail_trap_phase_invalid_during_alloc)
        /*0020*/ 	.word	0x00000000


	//----- nvinfo : EIATTR_FRAME_SIZE
	.align		4
.L_23:
        /*0024*/ 	.byte	0x04, 0x11
        /*0026*/ 	.short	(.L_25 - .L_24)
	.align		4
.L_24:
        /*0028*/ 	.word	index@($__internal_0_$__cuda_sm10x_tcgen05_guardrail_trap_col_being_dealloced_not_returned_by_alloc)
        /*002c*/ 	.word	0x00000000


	//----- nvinfo : EIATTR_FRAME_SIZE
	.align		4
.L_25:
        /*0030*/ 	.byte	0x04, 0x11
        /*0032*/ 	.short	(.L_27 - .L_26)
	.align		4
.L_26:
        /*0034*/ 	.word	index@(_ZN7cutlass13device_kernelINS_4gemm6kernel13GemmUniversalIN4cute5tupleIJiiiiEEENS1_10collective13CollectiveMmaINS1_35MainloopSm100TmaUmmaWarpSpecializedILi5ELi2ELi4ENS5_IJNS4_1CILi4EEENSA_ILi1EEESC_EEEEENS5_IJNSA_ILi256EEENSA_ILi64EEENSA_ILi128EEEEEENS_6half_tENS5_IJlSC_lEEESJ_SK_NS4_8TiledMMAINS4_8MMA_AtomIJNS4_26SM100_MMA_F16BF16_2x1SM_SSISJ_SJ_fLi256ELi64ELNS4_4UMMA5MajorE0ELSP_0ELNSO_7ScaleInE0ELSQ_0EEEEEENS4_6LayoutINS5_IJSC_SC_SC_EEENS5_IJNSA_ILi0EEESV_SV_EEEEENS5_IJNS4_10UnderscoreESY_SY_EEEEENS4_18SM100_TMA_2SM_LOADENS4_14ComposedLayoutINS4_7SwizzleILi3ELi4ELi3EEENS4_18smem_ptr_flag_bitsILi16EEENST_INS5_IJNSA_ILi8EEESG_EEENS5_IJSG_SC_EEEEEEEvNS4_8identityENS4_28SM100_TMA_2SM_LOAD_MULTICASTES1B_vS1C_EENS_8epilogue10collective18CollectiveEpilogueINS1F_23Sm100TmaWarpSpecializedILi3ELi2ELi32ELb1ELb0EEEJNS5_IJSH_SG_SH_EEENS5_IJNST_ISH_SC_EENST_INSA_ILi32EEESC_EEEEESJ_SK_SJ_SK_NS1F_6fusion15FusionCallbacksIS1J_NS1P_17LinearCombinationISJ_fSJ_fLNS_15FloatRoundStyleE2EEES1K_S1O_JEEENS4_5SM1004TMEM4LOAD26SM100_TMEM_LOAD_32dp32b32xENS4_13SM90_TMA_LOADENS12_INS13_ILi2ELi4ELi3EEES16_NST_INS5_IJS17_S1M_EEENS5_IJS1M_SC_EEEEEEENS4_39AutoVectorizingCopyWithAssumedAlignmentILi128EEENS4_14SM90_TMA_STOREES24_S26_S26_EEEvvEEEEvNT_6ParamsE)
        /*0038*/ 	.word	0x00000000


	//----- nvinfo : EIATTR_MIN_STACK_SIZE
	.align		4
.L_27:
        /*003c*/ 	.byte	0x04, 0x12
        /*003e*/ 	.short	(.L_29 - .L_28)
	.align		4
.L_28:
        /*0040*/ 	.word	index@(_ZN7cutlass13device_kernelINS_4gemm6kernel13GemmUniversalIN4cute5tupleIJiiiiEEENS1_10collective13CollectiveMmaINS1_35MainloopSm100TmaUmmaWarpSpecializedILi5ELi2ELi4ENS5_IJNS4_1CILi4EEENSA_ILi1EEESC_EEEEENS5_IJNSA_ILi256EEENSA_ILi64EEENSA_ILi128EEEEEENS_6half_tENS5_IJlSC_lEEESJ_SK_NS4_8TiledMMAINS4_8MMA_AtomIJNS4_26SM100_MMA_F16BF16_2x1SM_SSISJ_SJ_fLi256ELi64ELNS4_4UMMA5MajorE0ELSP_0ELNSO_7ScaleInE0ELSQ_0EEEEEENS4_6LayoutINS5_IJSC_SC_SC_EEENS5_IJNSA_ILi0EEESV_SV_EEEEENS5_IJNS4_10UnderscoreESY_SY_EEEEENS4_18SM100_TMA_2SM_LOADENS4_14ComposedLayoutINS4_7SwizzleILi3ELi4ELi3EEENS4_18smem_ptr_flag_bitsILi16EEENST_INS5_IJNSA_ILi8EEESG_EEENS5_IJSG_SC_EEEEEEEvNS4_8identityENS4_28SM100_TMA_2SM_LOAD_MULTICASTES1B_vS1C_EENS_8epilogue10collective18CollectiveEpilogueINS1F_23Sm100TmaWarpSpecializedILi3ELi2ELi32ELb1ELb0EEEJNS5_IJSH_SG_SH_EEENS5_IJNST_ISH_SC_EENST_INSA_ILi32EEESC_EEEEESJ_SK_SJ_SK_NS1F_6fusion15FusionCallbacksIS1J_NS1P_17LinearCombinationISJ_fSJ_fLNS_15FloatRoundStyleE2EEES1K_S1O_JEEENS4_5SM1004TMEM4LOAD26SM100_TMEM_LOAD_32dp32b32xENS4_13SM90_TMA_LOADENS12_INS13_ILi2ELi4ELi3EEES16_NST_INS5_IJS17_S1M_EEENS5_IJS1M_SC_EEEEEEENS4_39AutoVectorizingCopyWithAssumedAlignmentILi128EEENS4_14SM90_TMA_STOREES24_S26_S26_EEEvvEEEEvNT_6ParamsE)
        /*0044*/ 	.word	0x00000000
.L_29:


//--------------------- .nv.compat                --------------------------
	.section	.nv.compat,"",@"SHT_CUDA_COMPAT_INFO"
	.align	4
        /*0000*/ 	.byte	0x02, 0x09, 0x01, 0x00, 0x02, 0x02, 0x02, 0x00, 0x02, 0x05, 0x05, 0x00, 0x03, 0x07, 0x01, 0x01
        /*0010*/ 	.byte	0x02, 0x03, 0x01, 0x00, 0x02, 0x06, 0x01, 0x00, 0x04, 0x0b, 0x08, 0x00, 0x09, 0x00, 0x00, 0x00
        /*0020*/ 	.byte	0x00, 0x00, 0x00, 0x00


//--------------------- .nv.info._ZN7cutlass13device_kernelINS_4gemm6kernel13GemmUniversalIN4cute5tupleIJiiiiEEENS1_10collective13CollectiveMmaINS1_35MainloopSm100TmaUmmaWarpSpecializedILi5ELi2ELi4ENS5_IJNS4_1CILi4EEENSA_ILi1EEESC_EEEEENS5_IJNSA_ILi256EEENSA_ILi64EEENSA_ILi128EEEEEENS_6half_tENS5_IJlSC_lEEESJ_SK_NS4_8TiledMMAINS4_8MMA_AtomIJNS4_26SM100_MMA_F16BF16_2x1SM_SSISJ_SJ_fLi256ELi64ELNS4_4UMMA5MajorE0ELSP_0ELNSO_7ScaleInE0ELSQ_0EEEEEENS4_6LayoutINS5_IJSC_SC_SC_EEENS5_IJNSA_ILi0EEESV_SV_EEEEENS5_IJNS4_10UnderscoreESY_SY_EEEEENS4_18SM100_TMA_2SM_LOADENS4_14ComposedLayoutINS4_7SwizzleILi3ELi4ELi3EEENS4_18smem_ptr_flag_bitsILi16EEENST_INS5_IJNSA_ILi8EEESG_EEENS5_IJSG_SC_EEEEEEEvNS4_8identityENS4_28SM100_TMA_2SM_LOAD_MULTICASTES1B_vS1C_EENS_8epilogue10collective18CollectiveEpilogueINS1F_23Sm100TmaWarpSpecializedILi3ELi2ELi32ELb1ELb0EEEJNS5_IJSH_SG_SH_EEENS5_IJNST_ISH_SC_EENST_INSA_ILi32EEESC_EEEEESJ_SK_SJ_SK_NS1F_6fusion15FusionCallbacksIS1J_NS1P_17LinearCombinationISJ_fSJ_fLNS_15FloatRoundStyleE2EEES1K_S1O_JEEENS4_5SM1004TMEM4LOAD26SM100_TMEM_LOAD_32dp32b32xENS4_13SM90_TMA_LOADENS12_INS13_ILi2ELi4ELi3EEES16_NST_INS5_IJS17_S1M_EEENS5_IJS1M_SC_EEEEEEENS4_39AutoVectorizingCopyWithAssumedAlignmentILi128EEENS4_14SM90_TMA_STOREES24_S26_S26_EEEvvEEEEvNT_6ParamsE --------------------------
	.section	.nv.info._ZN7cutlass13device_kernelINS_4gemm6kernel13GemmUniversalIN4cute5tupleIJiiiiEEENS1_10collective13CollectiveMmaINS1_35MainloopSm100TmaUmmaWarpSpecializedILi5ELi2ELi4ENS5_IJNS4_1CILi4EEENSA_ILi1EEESC_EEEEENS5_IJNSA_ILi256EEENSA_ILi64EEENSA_ILi128EEEEEENS_6half_tENS5_IJlSC_lEEESJ_SK_NS4_8TiledMMAINS4_8MMA_AtomIJNS4_26SM100_MMA_F16BF16_2x1SM_SSISJ_SJ_fLi256ELi64ELNS4_4UMMA5MajorE0ELSP_0ELNSO_7ScaleInE0ELSQ_0EEEEEENS4_6LayoutINS5_IJSC_SC_SC_EEENS5_IJNSA_ILi0EEESV_SV_EEEEENS5_IJNS4_10UnderscoreESY_SY_EEEEENS4_18SM100_TMA_2SM_LOADENS4_14ComposedLayoutINS4_7SwizzleILi3ELi4ELi3EEENS4_18smem_ptr_flag_bitsILi16EEENST_INS5_IJNSA_ILi8EEESG_EEENS5_IJSG_SC_EEEEEEEvNS4_8identityENS4_28SM100_TMA_2SM_LOAD_MULTICASTES1B_vS1C_EENS_8epilogue10collective18CollectiveEpilogueINS1F_23Sm100TmaWarpSpecializedILi3ELi2ELi32ELb1ELb0EEEJNS5_IJSH_SG_SH_EEENS5_IJNST_ISH_SC_EENST_INSA_ILi32EEESC_EEEEESJ_SK_SJ_SK_NS1F_6fusion15FusionCallbacksIS1J_NS1P_17LinearCombinationISJ_fSJ_fLNS_15FloatRoundStyleE2EEES1K_S1O_JEEENS4_5SM1004TMEM4LOAD26SM100_TMEM_LOAD_32dp32b32xENS4_13SM90_TMA_LOADENS12_INS13_ILi2ELi4ELi3EEES16_NST_INS5_IJS17_S1M_EEENS5_IJS1M_SC_EEEEEEENS4_39AutoVectorizingCopyWithAssumedAlignmentILi128EEENS4_14SM90_TMA_STOREES24_S26_S26_EEEvvEEEEvNT_6ParamsE,"",@"SHT_CUDA_INFO"
	.sectionflags	@""
	.align	4


	//----- nvinfo : EIATTR_CUDA_API_VERSION
	.align		4
        /*0000*/ 	.byte	0x04, 0x37
        /*0002*/ 	.short	(.L_31 - .L_30)
.L_30:
        /*0004*/ 	.word	0x00000082


	//----- nvinfo : EIATTR_KPARAM_INFO
	.align		4
.L_31:
        /*0008*/ 	.byte	0x04, 0x17
        /*000a*/ 	.short	(.L_33 - .L_32)
.L_32:
        /*000c*/ 	.word	0x00000000
        /*0010*/ 	.short	0x0000
        /*0012*/ 	.short	0x0000
        /*0014*/ 	.byte	0x00, 0xf0, 0x01, 0x20


	//----- nvinfo : EIATTR_AT_ENTRY_FRAGMENTS
	.align		4
.L_33:
        /*0018*/ 	.byte	0x04, 0x4f
        /*001a*/ 	.short	(.L_35 - .L_34)


	//   ....[0]....
.L_34:
        /*001c*/ 	.word	0x00000007


	//----- nvinfo : EIATTR_RESERVED_SMEM_USED
	.align		4
.L_35:
        /*0020*/ 	.byte	0x01, 0x41
	.zero		2


	//----- nvinfo : EIATTR_SPARSE_MMA_MASK
	.align		4
        /*0024*/ 	.byte	0x03, 0x50
        /*0026*/ 	.short	0x0000


	//----- nvinfo : EIATTR_TCGEN05_2CTA_USED
	.align		4
        /*0028*/ 	.byte	0x01, 0x52
	.zero		2


	//----- nvinfo : EIATTR_MAXREG_COUNT
	.align		4
        /*002c*/ 	.byte	0x03, 0x1b
        /*002e*/ 	.short	0x00ff


	//----- nvinfo : EIATTR_NUM_BARRIERS
	.align		4
        /*0030*/ 	.byte	0x02, 0x4c
        /*0032*/ 	.byte	0x07
	.zero		1


	//----- nvinfo : EIATTR_EXTERNS
	.align		4
        /*0034*/ 	.byte	0x04, 0x0f
        /*0036*/ 	.short	(.L_37 - .L_36)


	//   ....[0]....
	.align		4
.L_36:
        /*0038*/ 	.word	index@(__assertfail)


	//----- nvinfo : EIATTR_MERCURY_ISA_VERSION
	.align		4
.L_37:
        /*003c*/ 	.byte	0x03, 0x5f
        /*003e*/ 	.short	0x0101


	//----- nvinfo : EIATTR_INT_WARP_WIDE_INSTR_OFFSETS
	.align		4
        /*0040*/ 	.byte	0x04, 0x31
        /*0042*/ 	.short	(.L_39 - .L_38)


	//   ....[0]....
.L_38:
        /*0044*/ 	.word	0x00000d70


	//   ....[1]....
        /*0048*/ 	.word	0x00000e10


	//   ....[2]....
        /*004c*/ 	.word	0x00004700


	//   ....[3]....
        /*0050*/ 	.word	0x00004720


	//   ....[4]....
        /*0054*/ 	.word	0x00004750


	//   ....[5]....
        /*0058*/ 	.word	0x000052c0


	//   ....[6]....
        /*005c*/ 	.word	0x000053e0


	//   ....[7]....
        /*0060*/ 	.word	0x00005530


	//   ....[8]....
        /*0064*/ 	.word	0x00005650


	//----- nvinfo : EIATTR_COOP_GROUP_MASK_REGIDS
	.align		4
.L_39:
        /*0068*/ 	.byte	0x04, 0x29
        /*006a*/ 	.short	(.L_41 - .L_40)


	//   ....[0]....
.L_40:
        /*006c*/ 	.word	0xffffffff


	//   ....[1]....
        /*0070*/ 	.word	0xffffffff


	//   ....[2]....
        /*0074*/ 	.word	0xffffffff


	//   ....[3]....
        /*0078*/ 	.word	0xffffffff


	//   ....[4]....
        /*007c*/ 	.word	0xffffffff


	//   ....[5]....
        /*0080*/ 	.word	0xffffffff


	//   ....[6]....
        /*0084*/ 	.word	0xffffffff


	//   ....[7]....
        /*0088*/ 	.word	0xffffffff


	//   ....[8]....
        /*008c*/ 	.word	0xffffffff


	//   ....[9]....
        /*0090*/ 	.word	0xffffffff


	//   ....[10]....
        /*0094*/ 	.word	0xffffffff


	//   ....[11]....
        /*0098*/ 	.word	0xffffffff


	//   ....[12]....
        /*009c*/ 	.word	0xffffffff


	//   ....[13]....
        /*00a0*/ 	.word	0xffffffff


	//----- nvinfo : EIATTR_COOP_GROUP_INSTR_OFFSETS
	.align		4
.L_41:
        /*00a4*/ 	.byte	0x04, 0x28
        /*00a6*/ 	.short	(.L_43 - .L_42)


	//   ....[0]....
.L_42:
        /*00a8*/ 	.word	0x000000b0


	//   ....[1]....
        /*00ac*/ 	.word	0x00000520


	//   ....[2]....
        /*00b0*/ 	.word	0x00000700


	//   ....[3]....
        /*00b4*/ 	.word	0x00000870


	//   ....[4]....
        /*00b8*/ 	.word	0x00000960


	//   ....[5]....
        /*00bc*/ 	.word	0x00000ac0


	//   ....[6]....
        /*00c0*/ 	.word	0x00000c50


	//   ....[7]....
        /*00c4*/ 	.word	0x00000e90


	//   ....[8]....
        /*00c8*/ 	.word	0x000023d0


	//   ....[9]....
        /*00cc*/ 	.word	0x00003320


	//   ....[10]....
        /*00d0*/ 	.word	0x000037f0


	//   ....[11]....
        /*00d4*/ 	.word	0x00003820


	//   ....[12]....
        /*00d8*/ 	.word	0x00004600


	//   ....[13]....
        /*00dc*/ 	.word	0x00004810


	//----- nvinfo : EIATTR_VRC_CTA_INIT_COUNT
	.align		4
.L_43:
        /*00e0*/ 	.byte	0x02, 0x4a
        /*00e2*/ 	.byte	0x80
	.zero		1


	//----- nvinfo : EIATTR_SYSCALL_OFFSETS
	.align		4
        /*00e4*/ 	.byte	0x04, 0x46
        /*00e6*/ 	.short	(.L_45 - .L_44)


	//   ....[0]....
.L_44:
        /*00e8*/ 	.word	0x00006350


	//   ....[1]....
        /*00ec*/ 	.word	0x00006440


	//   ....[2]....
        /*00f0*/ 	.word	0x00006ce0


	//   ....[3]....
        /*00f4*/ 	.word	0x000079b0


	//----- nvinfo : EIATTR_MBARRIER_INSTR_OFFSETS
	.align		4
.L_45:
        /*00f8*/ 	.byte	0x04, 0x39
        /*00fa*/ 	.short	(.L_47 - .L_46)


	//   ....[0]....
.L_46:
        /*00fc*/ 	.word	0x00000650
        /*0100*/ 	.word	0x000000ff
        /*0104*/ 	.word	0x00000000
        /*0108*/ 	.short	0x0100
        /*010a*/ 	.byte	0x04
	.zero		1


	//   ....[1]....
        /*010c*/ 	.word	0x00000660
        /*0110*/ 	.word	0x000000ff
        /*0114*/ 	.word	0x00000028
        /*0118*/ 	.short	0x0100
        /*011a*/ 	.byte	0x04
	.zero		1


	//   ....[2]....
        /*011c*/ 	.word	0x00000670
        /*0120*/ 	.word	0x000000ff
        /*0124*/ 	.word	0x00000008
        /*0128*/ 	.short	0x0100
        /*012a*/ 	.byte	0x04
	.zero		1


	//   ....[3]....
        /*012c*/ 	.word	0x00000680
        /*0130*/ 	.word	0x000000ff
        /*0134*/ 	.word	0x00000030
        /*0138*/ 	.short	0x0100
        /*013a*/ 	.byte	0x04
	.zero		1


	//   ....[4]....
        /*013c*/ 	.word	0x00000690
        /*0140*/ 	.word	0x000000ff
        /*0144*/ 	.word	0x00000010
        /*0148*/ 	.short	0x0100
        /*014a*/ 	.byte	0x04
	.zero		1


	//   ....[5]....
        /*014c*/ 	.word	0x000006a0
        /*0150*/ 	.word	0x000000ff
        /*0154*/ 	.word	0x00000038
        /*0158*/ 	.short	0x0100
        /*015a*/ 	.byte	0x04
	.zero		1


	//   ....[6]....
        /*015c*/ 	.word	0x000006b0
        /*0160*/ 	.word	0x000000ff
        /*0164*/ 	.word	0x00000018
        /*0168*/ 	.short	0x0100
        /*016a*/ 	.byte	0x04
	.zero		1


	//   ....[7]....
        /*016c*/ 	.word	0x000006c0
        /*0170*/ 	.word	0x000000ff
        /*0174*/ 	.word	0x00000040
        /*0178*/ 	.short	0x0100
        /*017a*/ 	.byte	0x04
	.zero		1


	//   ....[8]....
        /*017c*/ 	.word	0x000006d0
        /*0180*/ 	.word	0x000000ff
        /*0184*/ 	.word	0x00000020
        /*0188*/ 	.short	0x0100
        /*018a*/ 	.byte	0x04
	.zero		1


	//   ....[9]....
        /*018c*/ 	.word	0x000006e0
        /*0190*/ 	.word	0x000000ff
        /*0194*/ 	.word	0x00000048
        /*0198*/ 	.short	0x0100
        /*019a*/ 	.byte	0x04
	.zero		1


	//   ....[10]....
        /*019c*/ 	.word	0x00000800
        /*01a0*/ 	.word	0x000000ff
        /*01a4*/ 	.word	0x00000050
        /*01a8*/ 	.short	0x0100
        /*01aa*/ 	.byte	0x04
	.zero		1


	//   ....[11]....
        /*01ac*/ 	.word	0x00000810
        /*01b0*/ 	.word	0x000000ff
        /*01b4*/ 	.word	0x00000068
        /*01b8*/ 	.short	0x0100
        /*01ba*/ 	.byte	0x04
	.zero		1


	//   ....[12]....
        /*01bc*/ 	.word	0x00000820
        /*01c0*/ 	.word	0x000000ff
        /*01c4*/ 	.word	0x00000058
        /*01c8*/ 	.short	0x0100
        /*01ca*/ 	.byte	0x04
	.zero		1


	//   ....[13]....
        /*01cc*/ 	.word	0x00000830
        /*01d0*/ 	.word	0x000000ff
        /*01d4*/ 	.word	0x00000070
        /*01d8*/ 	.short	0x0100
        /*01da*/ 	.byte	0x04
	.zero		1


	//   ....[14]....
        /*01dc*/ 	.word	0x00000840
        /*01e0*/ 	.word	0x000000ff
        /*01e4*/ 	.word	0x00000060
        /*01e8*/ 	.short	0x0100
        /*01ea*/ 	.byte	0x04
	.zero		1


	//   ....[15]....
        /*01ec*/ 	.word	0x00000850
        /*01f0*/ 	.word	0x000000ff
        /*01f4*/ 	.word	0x00000078
        /*01f8*/ 	.short	0x0100
        /*01fa*/ 	.byte	0x04
	.zero		1


	//   ....[16]....
        /*01fc*/ 	.word	0x00000930
        /*0200*/ 	.word	0x000000ff
        /*0204*/ 	.word	0x00000080
        /*0208*/ 	.short	0x0100
        /*020a*/ 	.byte	0x06
	.zero		1


	//   ....[17]....
        /*020c*/ 	.word	0x00000940
        /*0210*/ 	.word	0x000000ff
        /*0214*/ 	.word	0x00000088
        /*0218*/ 	.short	0x0100
        /*021a*/ 	.byte	0x06
	.zero		1


	//   ....[18]....
        /*021c*/ 	.word	0x00000a70
        /*0220*/ 	.word	0x000000ff
        /*0224*/ 	.word	0x00000090
        /*0228*/ 	.short	0x0100
        /*022a*/ 	.byte	0x06
	.zero		1


	//   ....[19]....
        /*022c*/ 	.word	0x00000a80
        /*0230*/ 	.word	0x000000ff
        /*0234*/ 	.word	0x000000a0
        /*0238*/ 	.short	0x0100
        /*023a*/ 	.byte	0x06
	.zero		1


	//   ....[20]....
        /*023c*/ 	.word	0x00000a90
        /*0240*/ 	.word	0x000000ff
        /*0244*/ 	.word	0x00000098
        /*0248*/ 	.short	0x0100
        /*024a*/ 	.byte	0x06
	.zero		1


	//   ....[21]....
        /*024c*/ 	.word	0x00000aa0
        /*0250*/ 	.word	0x000000ff
        /*0254*/ 	.word	0x000000a8
        /*0258*/ 	.short	0x0100
        /*025a*/ 	.byte	0x06
	.zero		1


	//   ....[22]....
        /*025c*/ 	.word	0x00000bc0
        /*0260*/ 	.word	0x000000ff
        /*0264*/ 	.word	0x000000b0
        /*0268*/ 	.short	0x0100
        /*026a*/ 	.byte	0x04
	.zero		1


	//   ....[23]....
        /*026c*/ 	.word	0x00000bd0
        /*0270*/ 	.word	0x000000ff
        /*0274*/ 	.word	0x000000d0
        /*0278*/ 	.short	0x0100
        /*027a*/ 	.byte	0x04
	.zero		1


	//   ....[24]....
        /*027c*/ 	.word	0x00000be0
        /*0280*/ 	.word	0x000000ff
        /*0284*/ 	.word	0x000000b8
        /*0288*/ 	.short	0x0100
        /*028a*/ 	.byte	0x04
	.zero		1


	//   ....[25]....
        /*028c*/ 	.word	0x00000bf0
        /*0290*/ 	.word	0x000000ff
        /*0294*/ 	.word	0x000000d8
        /*0298*/ 	.short	0x0100
        /*029a*/ 	.byte	0x04
	.zero		1


	//   ....[26]....
        /*029c*/ 	.word	0x00000c00
        /*02a0*/ 	.word	0x000000ff
        /*02a4*/ 	.word	0x000000c0
        /*02a8*/ 	.short	0x0100
        /*02aa*/ 	.byte	0x04
	.zero		1


	//   ....[27]....
        /*02ac*/ 	.word	0x00000c10
        /*02b0*/ 	.word	0x000000ff
        /*02b4*/ 	.word	0x000000e0
        /*02b8*/ 	.short	0x0100
        /*02ba*/ 	.byte	0x04
	.zero		1


	//   ....[28]....
        /*02bc*/ 	.word	0x00000c20
        /*02c0*/ 	.word	0x000000ff
        /*02c4*/ 	.word	0x000000c8
        /*02c8*/ 	.short	0x0100
        /*02ca*/ 	.byte	0x04
	.zero		1


	//   ....[29]....
        /*02cc*/ 	.word	0x00000c30
        /*02d0*/ 	.word	0x000000ff
        /*02d4*/ 	.word	0x000000e8
        /*02d8*/ 	.short	0x0100
        /*02da*/ 	.byte	0x04
	.zero		1


	//   ....[30]....
        /*02dc*/ 	.word	0x00000d20
        /*02e0*/ 	.word	0x000000ff
        /*02e4*/ 	.word	0x000000f0
        /*02e8*/ 	.short	0x0100
        /*02ea*/ 	.byte	0x04
	.zero		1


	//   ....[31]....
        /*02ec*/ 	.word	0x00000d30
        /*02f0*/ 	.word	0x000000ff
        /*02f4*/ 	.word	0x00000100
        /*02f8*/ 	.short	0x0100
        /*02fa*/ 	.byte	0x04
	.zero		1


	//   ....[32]....
        /*02fc*/ 	.word	0x00000d40
        /*0300*/ 	.word	0x000000ff
        /*0304*/ 	.word	0x000000f8
        /*0308*/ 	.short	0x0100
        /*030a*/ 	.byte	0x04
	.zero		1


	//   ....[33]....
        /*030c*/ 	.word	0x00000d50
        /*0310*/ 	.word	0x000000ff
        /*0314*/ 	.word	0x00000108
        /*0318*/ 	.short	0x0100
        /*031a*/ 	.byte	0x04
	.zero		1


	//   ....[34]....
        /*031c*/ 	.word	0x00000e50
        /*0320*/ 	.word	0x000000ff
        /*0324*/ 	.word	0x00000110
        /*0328*/ 	.short	0x0100
        /*032a*/ 	.byte	0x06
	.zero		1


	//   ....[35]....
        /*032c*/ 	.word	0x00001a20
        /*0330*/ 	.word	0x00000003
        /*0334*/ 	.word	0x00000100
        /*0338*/ 	.short	0x010a
        /*033a*/ 	.byte	0xff
	.zero		1


	//   ....[36]....
        /*033c*/ 	.word	0x00001a50
        /*0340*/ 	.word	0x00000003
        /*0344*/ 	.word	0x000000f0
        /*0348*/ 	.short	0x0101
        /*034a*/ 	.byte	0xff
	.zero		1


	//   ....[37]....
        /*034c*/ 	.word	0x00001b10
        /*0350*/ 	.word	0x000000ff
        /*0354*/ 	.word	0x00000028
        /*0358*/ 	.short	0x010a
        /*035a*/ 	.byte	0x04
	.zero		1


	//   ....[38]....
        /*035c*/ 	.word	0x00001be0
        /*0360*/ 	.word	0x000000ff
        /*0364*/ 	.word	0x00000028
        /*0368*/ 	.short	0x010a
        /*036a*/ 	.byte	0x21
	.zero		1


	//   ....[39]....
        /*036c*/ 	.word	0x00001d90
        /*0370*/ 	.word	0x000000ff
        /*0374*/ 	.word	0x00000028
        /*0378*/ 	.short	0x010a
        /*037a*/ 	.byte	0x05
	.zero		1


	//   ....[40]....
        /*037c*/ 	.word	0x00001f70
        /*0380*/ 	.word	0x000000ff
        /*0384*/ 	.word	0x00000088
        /*0388*/ 	.short	0x0101
        /*038a*/ 	.byte	0x0e
	.zero		1


	//   ....[41]....
        /*038c*/ 	.word	0x00001f90
        /*0390*/ 	.word	0x000000ff
        /*0394*/ 	.word	0x00000028
        /*0398*/ 	.short	0x010a
        /*039a*/ 	.byte	0x04
	.zero		1


	//   ....[42]....
        /*039c*/ 	.word	0x00002010
        /*03a0*/ 	.word	0x000000ff
        /*03a4*/ 	.word	0x00000028
        /*03a8*/ 	.short	0x010a
        /*03aa*/ 	.byte	0x07
	.zero		1


	//   ....[43]....
        /*03ac*/ 	.word	0x00002150
        /*03b0*/ 	.word	0x000000ff
        /*03b4*/ 	.word	0x00000028
        /*03b8*/ 	.short	0x010a
        /*03ba*/ 	.byte	0x04
	.zero		1


	//   ....[44]....
        /*03bc*/ 	.word	0x00002400
        /*03c0*/ 	.word	0x00000003
        /*03c4*/ 	.word	0x00000090
        /*03c8*/ 	.short	0x010a
        /*03ca*/ 	.byte	0xff
	.zero		1


	//   ....[45]....
        /*03cc*/ 	.word	0x00002550
        /*03d0*/ 	.word	0x00000000
        /*03d4*/ 	.word	0x00000000
        /*03d8*/ 	.short	0x0101
        /*03da*/ 	.byte	0xff
	.zero		1


	//   ....[46]....
        /*03dc*/ 	.word	0x00002b10
        /*03e0*/ 	.word	0x000000ff
        /*03e4*/ 	.word	0x00000000
        /*03e8*/ 	.short	0x010a
        /*03ea*/ 	.byte	0x04
	.zero		1


	//   ....[47]....
        /*03ec*/ 	.word	0x00002ba0
        /*03f0*/ 	.word	0x000000ff
        /*03f4*/ 	.word	0x00000000
        /*03f8*/ 	.short	0x010a
        /*03fa*/ 	.byte	0x05
	.zero		1


	//   ....[48]....
        /*03fc*/ 	.word	0x00002c30
        /*0400*/ 	.word	0x000000ff
        /*0404*/ 	.word	0x00000000
        /*0408*/ 	.short	0x010a
        /*040a*/ 	.byte	0x05
	.zero		1


	//   ....[49]....
        /*040c*/ 	.word	0x00002cc0
        /*0410*/ 	.word	0x000000ff
        /*0414*/ 	.word	0x00000000
        /*0418*/ 	.short	0x010a
        /*041a*/ 	.byte	0x05
	.zero		1


	//   ....[50]....
        /*041c*/ 	.word	0x00002d60
        /*0420*/ 	.word	0x00000000
        /*0424*/ 	.word	0x00000000
        /*0428*/ 	.short	0x010a
        /*042a*/ 	.byte	0xff
	.zero		1


	//   ....[51]....
        /*042c*/ 	.word	0x00002e80
        /*0430*/ 	.word	0x00000000
        /*0434*/ 	.word	0x000000f0
        /*0438*/ 	.short	0x010a
        /*043a*/ 	.byte	0xff
	.zero		1


	//   ....[52]....
        /*043c*/ 	.word	0x00002ef0
        /*0440*/ 	.word	0x00000004
        /*0444*/ 	.word	0x00000000
        /*0448*/ 	.short	0x0101
        /*044a*/ 	.byte	0xff
	.zero		1


	//   ....[53]....
        /*044c*/ 	.word	0x00002f10
        /*0450*/ 	.word	0x000000ff
        /*0454*/ 	.word	0x000000a0
        /*0458*/ 	.short	0x010a
        /*045a*/ 	.byte	0x04
	.zero		1


	//   ....[54]....
        /*045c*/ 	.word	0x00003030
        /*0460*/ 	.word	0x00000000
        /*0464*/ 	.word	0x00000090
        /*0468*/ 	.short	0x010a
        /*046a*/ 	.byte	0xff
	.zero		1


	//   ....[55]....
        /*046c*/ 	.word	0x00003130
        /*0470*/ 	.word	0x00000000
        /*0474*/ 	.word	0x00000000
        /*0478*/ 	.short	0x0101
        /*047a*/ 	.byte	0xff
	.zero		1


	//   ....[56]....
        /*047c*/ 	.word	0x000031c0
        /*0480*/ 	.word	0x000000ff
        /*0484*/ 	.word	0x000000a0
        /*0488*/ 	.short	0x0106
        /*048a*/ 	.byte	0x04
	.zero		1


	//   ....[57]....
        /*048c*/ 	.word	0x000031e0
        /*0490*/ 	.word	0x000000ff
        /*0494*/ 	.word	0x000000a0
        /*0498*/ 	.short	0x010a
        /*049a*/ 	.byte	0x04
	.zero		1


	//   ....[58]....
        /*049c*/ 	.word	0x00003270
        /*04a0*/ 	.word	0x000000ff
        /*04a4*/ 	.word	0x000000a0
        /*04a8*/ 	.short	0x0106
        /*04aa*/ 	.byte	0x07
	.zero		1


	//   ....[59]....
        /*04ac*/ 	.word	0x000032b0
        /*04b0*/ 	.word	0x00000000
        /*04b4*/ 	.word	0x000000a0
        /*04b8*/ 	.short	0x010a
        /*04ba*/ 	.byte	0xff
	.zero		1


	//   ....[60]....
        /*04bc*/ 	.word	0x000034f0
        /*04c0*/ 	.word	0x000000ff
        /*04c4*/ 	.word	0x00000008
        /*04c8*/ 	.short	0x010a
        /*04ca*/ 	.byte	0x05
	.zero		1


	//   ....[61]....
        /*04cc*/ 	.word	0x00003510
        /*04d0*/ 	.word	0x000000ff
        /*04d4*/ 	.word	0x00000008
        /*04d8*/ 	.short	0x010a
        /*04da*/ 	.byte	0x05
	.zero		1


	//   ....[62]....
        /*04dc*/ 	.word	0x000036a0
        /*04e0*/ 	.word	0x000000ff
        /*04e4*/ 	.word	0x00000008
        /*04e8*/ 	.short	0x010a
        /*04ea*/ 	.byte	0x05
	.zero		1


	//   ....[63]....
        /*04ec*/ 	.word	0x000036c0
        /*04f0*/ 	.word	0x000000ff
        /*04f4*/ 	.word	0x00000008
        /*04f8*/ 	.short	0x010a
        /*04fa*/ 	.byte	0x05
	.zero		1


	//   ....[64]....
        /*04fc*/ 	.word	0x00003780
        /*0500*/ 	.word	0x000000ff
        /*0504*/ 	.word	0x00000000
        /*0508*/ 	.short	0x0101
        /*050a*/ 	.byte	0x04
	.zero		1


	//   ....[65]....
        /*050c*/ 	.word	0x00003b40
        /*0510*/ 	.word	0x00000000
        /*0514*/ 	.word	0x00000090
        /*0518*/ 	.short	0x010a
        /*051a*/ 	.byte	0xff
	.zero		1


	//   ....[66]....
        /*051c*/ 	.word	0x00003c00
        /*0520*/ 	.word	0x00000000
        /*0524*/ 	.word	0x00000000
        /*0528*/ 	.short	0x0101
        /*052a*/ 	.byte	0xff
	.zero		1


	//   ....[67]....
        /*052c*/ 	.word	0x00003cc0
        /*0530*/ 	.word	0x000000ff
        /*0534*/ 	.word	0x00000000
        /*0538*/ 	.short	0x010a
        /*053a*/ 	.byte	0x04
	.zero		1


	//   ....[68]....
        /*053c*/ 	.word	0x00003cd0
        /*0540*/ 	.word	0x000000ff
        /*0544*/ 	.word	0x000000d0
        /*0548*/ 	.short	0x010a
        /*054a*/ 	.byte	0x2e
	.zero		1


	//   ....[69]....
        /*054c*/ 	.word	0x00003d80
        /*0550*/ 	.word	0x000000ff
        /*0554*/ 	.word	0x00000000
        /*0558*/ 	.short	0x010a
        /*055a*/ 	.byte	0x07
	.zero		1


	//   ....[70]....
        /*055c*/ 	.word	0x00003eb0
        /*0560*/ 	.word	0x000000ff
        /*0564*/ 	.word	0x00000000
        /*0568*/ 	.short	0x010a
        /*056a*/ 	.byte	0x04
	.zero		1


	//   ....[71]....
        /*056c*/ 	.word	0x000042f0
        /*0570*/ 	.word	0x000000ff
        /*0574*/ 	.word	0x00000000
        /*0578*/ 	.short	0x010a
        /*057a*/ 	.byte	0x04
	.zero		1


	//   ....[72]....
        /*057c*/ 	.word	0x00004380
        /*0580*/ 	.word	0x000000ff
        /*0584*/ 	.word	0x00000000
        /*0588*/ 	.short	0x010a
        /*058a*/ 	.byte	0x05
	.zero		1


	//   ....[73]....
        /*058c*/ 	.word	0x00004410
        /*0590*/ 	.word	0x000000ff
        /*0594*/ 	.word	0x00000000
        /*0598*/ 	.short	0x010a
        /*059a*/ 	.byte	0x05
	.zero		1


	//   ....[74]....
        /*059c*/ 	.word	0x000044b0
        /*05a0*/ 	.word	0x00000000
        /*05a4*/ 	.word	0x00000000
        /*05a8*/ 	.short	0x010a
        /*05aa*/ 	.byte	0xff
	.zero		1


	//   ....[75]....
        /*05ac*/ 	.word	0x000044f0
        /*05b0*/ 	.word	0x00000000
        /*05b4*/ 	.word	0x00000000
        /*05b8*/ 	.short	0x010a
        /*05ba*/ 	.byte	0xff
	.zero		1


	//   ....[76]....
        /*05bc*/ 	.word	0x00004560
        /*05c0*/ 	.word	0x000000ff
        /*05c4*/ 	.word	0x00000000
        /*05c8*/ 	.short	0x0101
        /*05ca*/ 	.byte	0x04
	.zero		1


	//   ....[77]....
        /*05cc*/ 	.word	0x000045a0
        /*05d0*/ 	.word	0x000000ff
        /*05d4*/ 	.word	0x00000110
        /*05d8*/ 	.short	0x010a
        /*05da*/ 	.byte	0x29
	.zero		1


	//   ....[78]....
        /*05dc*/ 	.word	0x000045f0
        /*05e0*/ 	.word	0x000000ff
        /*05e4*/ 	.word	0x00000000
        /*05e8*/ 	.short	0x0101
        /*05ea*/ 	.byte	0x04
	.zero		1


	//   ....[79]....
        /*05ec*/ 	.word	0x00004a90
        /*05f0*/ 	.word	0x00000008
        /*05f4*/ 	.word	0x00000090
        /*05f8*/ 	.short	0x010a
        /*05fa*/ 	.byte	0xff
	.zero		1


	//   ....[80]....
        /*05fc*/ 	.word	0x00004c00
        /*0600*/ 	.word	0x00000000
        /*0604*/ 	.word	0x00000000
        /*0608*/ 	.short	0x0101
        /*060a*/ 	.byte	0xff
	.zero		1


	//   ....[81]....
        /*060c*/ 	.word	0x000050d0
        /*0610*/ 	.word	0x000000ff
        /*0614*/ 	.word	0x00000088
        /*0618*/ 	.short	0x010a
        /*061a*/ 	.byte	0x18
	.zero		1


	//   ....[82]....
        /*061c*/ 	.word	0x000052a0
        /*0620*/ 	.word	0x000000ff
        /*0624*/ 	.word	0x00000068
        /*0628*/ 	.short	0x010a
        /*062a*/ 	.byte	0x04
	.zero		1


	//   ....[83]....
        /*062c*/ 	.word	0x00005480
        /*0630*/ 	.word	0x000000ff
        /*0634*/ 	.word	0x00000050
        /*0638*/ 	.short	0x010b
        /*063a*/ 	.byte	0x04
	.zero		1


	//   ....[84]....
        /*063c*/ 	.word	0x00005490
        /*0640*/ 	.word	0x000000ff
        /*0644*/ 	.word	0x00000000
        /*0648*/ 	.short	0x0101
        /*064a*/ 	.byte	0x07
	.zero		1


	//   ....[85]....
        /*064c*/ 	.word	0x000054a0
        /*0650*/ 	.word	0x000000ff
        /*0654*/ 	.word	0x00000068
        /*0658*/ 	.short	0x010a
        /*065a*/ 	.byte	0x05
	.zero		1


	//   ....[86]....
        /*065c*/ 	.word	0x000056f0
        /*0660*/ 	.word	0x000000ff
        /*0664*/ 	.word	0x00000050
        /*0668*/ 	.short	0x010b
        /*066a*/ 	.byte	0x05
	.zero		1


	//   ....[87]....
        /*066c*/ 	.word	0x00005700
        /*0670*/ 	.word	0x000000ff
        /*0674*/ 	.word	0x00000000
        /*0678*/ 	.short	0x0101
        /*067a*/ 	.byte	0x04
	.zero		1


	//   ....[88]....
        /*067c*/ 	.word	0x00005750
        /*0680*/ 	.word	0x000000ff
        /*0684*/ 	.word	0x00000000
        /*0688*/ 	.short	0x010a
        /*068a*/ 	.byte	0x04
	.zero		1


	//   ....[89]....
        /*068c*/ 	.word	0x000057e0
        /*0690*/ 	.word	0x000000ff
        /*0694*/ 	.word	0x00000000
        /*0698*/ 	.short	0x010a
        /*069a*/ 	.byte	0x05
	.zero		1


	//   ....[90]....
        /*069c*/ 	.word	0x00005880
        /*06a0*/ 	.word	0x00000000
        /*06a4*/ 	.word	0x00000000
        /*06a8*/ 	.short	0x010a
        /*06aa*/ 	.byte	0xff
	.zero		1


	//   ....[91]....
        /*06ac*/ 	.word	0x00005bc0
        /*06b0*/ 	.word	0x00000000
        /*06b4*/ 	.word	0x00000090
        /*06b8*/ 	.short	0x010a
        /*06ba*/ 	.byte	0xff
	.zero		1


	//   ....[92]....
        /*06bc*/ 	.word	0x00005c90
        /*06c0*/ 	.word	0x00000000
        /*06c4*/ 	.word	0x00000000
        /*06c8*/ 	.short	0x0101
        /*06ca*/ 	.byte	0xff
	.zero		1


	//   ....[93]....
        /*06cc*/ 	.word	0x00006930
        /*06d0*/ 	.word	0x00000000
        /*06d4*/ 	.word	0x00000050
        /*06d8*/ 	.short	0x010a
        /*06da*/ 	.byte	0xff
	.zero		1


	//   ....[94]....
        /*06dc*/ 	.word	0x000069a0
        /*06e0*/ 	.word	0x00000059
        /*06e4*/ 	.word	0x000000b0
        /*06e8*/ 	.short	0x010a
        /*06ea*/ 	.byte	0xff
	.zero		1


	//   ....[95]....
        /*06ec*/ 	.word	0x00006a90
        /*06f0*/ 	.word	0x00000000
        /*06f4*/ 	.word	0x00000050
        /*06f8*/ 	.short	0x010a
        /*06fa*/ 	.byte	0xff
	.zero		1


	//   ....[96]....
        /*06fc*/ 	.word	0x00006bc0
        /*0700*/ 	.word	0x00000059
        /*0704*/ 	.word	0x000000b0
        /*0708*/ 	.short	0x010a
        /*070a*/ 	.byte	0xff
	.zero		1


	//   ....[97]....
        /*070c*/ 	.word	0x000076f0
        /*0710*/ 	.word	0x00000000
        /*0714*/ 	.word	0x00000000
        /*0718*/ 	.short	0x0101
        /*071a*/ 	.byte	0xff
	.zero		1


	//   ....[98]....
        /*071c*/ 	.word	0x00007700
        /*0720*/ 	.word	0x00000002
        /*0724*/ 	.word	0x00000050
        /*0728*/ 	.short	0x010a
        /*072a*/ 	.byte	0xff
	.zero		1


	//   ....[99]....
        /*072c*/ 	.word	0x000077d0
        /*0730*/ 	.word	0x00000002
        /*0734*/ 	.word	0x00000050
        /*0738*/ 	.short	0x010a
        /*073a*/ 	.byte	0xff
	.zero		1


	//   ....[100]....
        /*073c*/ 	.word	0x00007aa0
        /*0740*/ 	.word	0x00000059
        /*0744*/ 	.word	0x00000000
        /*0748*/ 	.short	0x0101
        /*074a*/ 	.byte	0xff
	.zero		1


	//   ....[101]....
        /*074c*/ 	.word	0x00008470
        /*0750*/ 	.word	0x00000002
        /*0754*/ 	.word	0x00000000
        /*0758*/ 	.short	0x0101
        /*075a*/ 	.byte	0xff
	.zero		1


	//   ....[102]....
        /*075c*/ 	.word	0x00008720
        /*0760*/ 	.word	0x000000ff
        /*0764*/ 	.word	0x00000000
        /*0768*/ 	.short	0x0101
        /*076a*/ 	.byte	0x04
	.zero		1


	//   ....[103]....
        /*076c*/ 	.word	0x00008740
        /*0770*/ 	.word	0x00000003
        /*0774*/ 	.word	0x00000100
        /*0778*/ 	.short	0x010a
        /*077a*/ 	.byte	0xff
	.zero		1


	//   ....[104]....
        /*077c*/ 	.word	0x000087a0
        /*0780*/ 	.word	0x00000000
        /*0784*/ 	.word	0x00000028
        /*0788*/ 	.short	0x010a
        /*078a*/ 	.byte	0xff
	.zero		1


	//   ....[105]....
        /*078c*/ 	.word	0x00008800
        /*0790*/ 	.word	0x00000000
        /*0794*/ 	.word	0x00000028
        /*0798*/ 	.short	0x010a
        /*079a*/ 	.byte	0xff
	.zero		1


	//   ....[106]....
        /*079c*/ 	.word	0x00008850
        /*07a0*/ 	.word	0x00000003
        /*07a4*/ 	.word	0x00000090
        /*07a8*/ 	.short	0x010a
        /*07aa*/ 	.byte	0xff
	.zero		1


	//   ....[107]....
        /*07ac*/ 	.word	0x000088b0
        /*07b0*/ 	.word	0x00000000
        /*07b4*/ 	.word	0x00000000
        /*07b8*/ 	.short	0x010a
        /*07ba*/ 	.byte	0xff
	.zero		1


	//   ....[108]....
        /*07bc*/ 	.word	0x00008910
        /*07c0*/ 	.word	0x00000000
        /*07c4*/ 	.word	0x00000000
        /*07c8*/ 	.short	0x010a
        /*07ca*/ 	.byte	0xff
	.zero		1


	//   ....[109]....
        /*07cc*/ 	.word	0x00008970
        /*07d0*/ 	.word	0x00000000
        /*07d4*/ 	.word	0x00000000
        /*07d8*/ 	.short	0x010a
        /*07da*/ 	.byte	0xff
	.zero		1


	//   ....[110]....
        /*07dc*/ 	.word	0x000089d0
        /*07e0*/ 	.word	0x00000000
        /*07e4*/ 	.word	0x00000000
        /*07e8*/ 	.short	0x010a
        /*07ea*/ 	.byte	0xff
	.zero		1


	//   ....[111]....
        /*07ec*/ 	.word	0x00008a20
        /*07f0*/ 	.word	0x00000000
        /*07f4*/ 	.word	0x000000f0
        /*07f8*/ 	.short	0x010a
        /*07fa*/ 	.byte	0xff
	.zero		1


	//   ....[112]....
        /*07fc*/ 	.word	0x00008a80
        /*0800*/ 	.word	0x00000000
        /*0804*/ 	.word	0x000000a0
        /*0808*/ 	.short	0x010a
        /*080a*/ 	.byte	0xff
	.zero		1


	//   ....[113]....
        /*080c*/ 	.word	0x00008ad0
        /*0810*/ 	.word	0x00000000
        /*0814*/ 	.word	0x00000090
        /*0818*/ 	.short	0x010a
        /*081a*/ 	.byte	0xff
	.zero		1


	//   ....[114]....
        /*081c*/ 	.word	0x00008b30
        /*0820*/ 	.word	0x00000000
        /*0824*/ 	.word	0x000000a0
        /*0828*/ 	.short	0x010a
        /*082a*/ 	.byte	0xff
	.zero		1


	//   ....[115]....
        /*082c*/ 	.word	0x00008b90
        /*0830*/ 	.word	0x00000005
        /*0834*/ 	.word	0x00000008
        /*0838*/ 	.short	0x010a
        /*083a*/ 	.byte	0xff
	.zero		1


	//   ....[116]....
        /*083c*/ 	.word	0x00008c80
        /*0840*/ 	.word	0x00000003
        /*0844*/ 	.word	0x00000008
        /*0848*/ 	.short	0x010a
        /*084a*/ 	.byte	0xff
	.zero		1


	//   ....[117]....
        /*084c*/ 	.word	0x00008cd0
        /*0850*/ 	.word	0x00000000
        /*0854*/ 	.word	0x00000090
        /*0858*/ 	.short	0x010a
        /*085a*/ 	.byte	0xff
	.zero		1


	//   ....[118]....
        /*085c*/ 	.word	0x00008d30
        /*0860*/ 	.word	0x00000000
        /*0864*/ 	.word	0x000000d0
        /*0868*/ 	.short	0x010a
        /*086a*/ 	.byte	0xff
	.zero		1


	//   ....[119]....
        /*086c*/ 	.word	0x00008d90
        /*0870*/ 	.word	0x00000000
        /*0874*/ 	.word	0x00000000
        /*0878*/ 	.short	0x010a
        /*087a*/ 	.byte	0xff
	.zero		1


	//   ....[120]....
        /*087c*/ 	.word	0x00008df0
        /*0880*/ 	.word	0x00000000
        /*0884*/ 	.word	0x00000000
        /*0888*/ 	.short	0x010a
        /*088a*/ 	.byte	0xff
	.zero		1


	//   ....[121]....
        /*088c*/ 	.word	0x00008e50
        /*0890*/ 	.word	0x00000000
        /*0894*/ 	.word	0x00000000
        /*0898*/ 	.short	0x010a
        /*089a*/ 	.byte	0xff
	.zero		1


	//   ....[122]....
        /*089c*/ 	.word	0x00008eb0
        /*08a0*/ 	.word	0x00000000
        /*08a4*/ 	.word	0x00000000
        /*08a8*/ 	.short	0x010a
        /*08aa*/ 	.byte	0xff
	.zero		1


	//   ....[123]....
        /*08ac*/ 	.word	0x00008f10
        /*08b0*/ 	.word	0x00000000
        /*08b4*/ 	.word	0x00000110
        /*08b8*/ 	.short	0x010a
        /*08ba*/ 	.byte	0xff
	.zero		1


	//   ....[124]....
        /*08bc*/ 	.word	0x00008f60
        /*08c0*/ 	.word	0x00000008
        /*08c4*/ 	.word	0x00000090
        /*08c8*/ 	.short	0x010a
        /*08ca*/ 	.byte	0xff
	.zero		1


	//   ....[125]....
        /*08cc*/ 	.word	0x00008fc0
        /*08d0*/ 	.word	0x00000000
        /*08d4*/ 	.word	0x00000088
        /*08d8*/ 	.short	0x010a
        /*08da*/ 	.byte	0xff
	.zero		1


	//   ....[126]....
        /*08dc*/ 	.word	0x00009020
        /*08e0*/ 	.word	0x00000000
        /*08e4*/ 	.word	0x00000068
        /*08e8*/ 	.short	0x010a
        /*08ea*/ 	.byte	0xff
	.zero		1


	//   ....[127]....
        /*08ec*/ 	.word	0x00009080
        /*08f0*/ 	.word	0x00000005
        /*08f4*/ 	.word	0x00000068
        /*08f8*/ 	.short	0x010a
        /*08fa*/ 	.byte	0xff
	.zero		1


	//   ....[128]....
        /*08fc*/ 	.word	0x000090e0
        /*0900*/ 	.word	0x00000000
        /*0904*/ 	.word	0x00000000
        /*0908*/ 	.short	0x010a
        /*090a*/ 	.byte	0xff
	.zero		1


	//   ....[129]....
        /*090c*/ 	.word	0x00009140
        /*0910*/ 	.word	0x00000000
        /*0914*/ 	.word	0x00000000
        /*0918*/ 	.short	0x010a
        /*091a*/ 	.byte	0xff
	.zero		1


	//   ....[130]....
        /*091c*/ 	.word	0x00009190
        /*0920*/ 	.word	0x00000000
        /*0924*/ 	.word	0x00000090
        /*0928*/ 	.short	0x010a
        /*092a*/ 	.byte	0xff
	.zero		1


	//   ....[131]....
        /*092c*/ 	.word	0x000091e0
        /*0930*/ 	.word	0x00000000
        /*0934*/ 	.word	0x00000050
        /*0938*/ 	.short	0x010a
        /*093a*/ 	.byte	0xff
	.zero		1


	//   ....[132]....
        /*093c*/ 	.word	0x00009230
        /*0940*/ 	.word	0x00000059
        /*0944*/ 	.word	0x000000b0
        /*0948*/ 	.short	0x010a
        /*094a*/ 	.byte	0xff
	.zero		1


	//   ....[133]....
        /*094c*/ 	.word	0x00009280
        /*0950*/ 	.word	0x00000002
        /*0954*/ 	.word	0x00000050
        /*0958*/ 	.short	0x010a
        /*095a*/ 	.byte	0xff
	.zero		1


	//----- nvinfo : EIATTR_NUM_MBARRIERS
	.align		4
.L_47:
        /*095c*/ 	.byte	0x03, 0x38
        /*095e*/ 	.short	0x0023


	//----- nvinfo : EIATTR_EXIT_INSTR_OFFSETS
	.align		4
        /*0960*/ 	.byte	0x04, 0x1c
        /*0962*/ 	.short	(.L_49 - .L_48)


	//   ....[0]....
.L_48:
        /*0964*/ 	.word	0x00002d90


	//   ....[1]....
        /*0968*/ 	.word	0x00003280


	//   ....[2]....
        /*096c*/ 	.word	0x000032e0


	//   ....[3]....
        /*0970*/ 	.word	0x00004820


	//   ....[4]....
        /*0974*/ 	.word	0x000058b0


	//   ....[5]....
        /*0978*/ 	.word	0x000058f0


	//   ....[6]....
        /*097c*/ 	.word	0x00008610


	//   ....[7]....
        /*0980*/ 	.word	0x00008690


	//   ....[8]....
        /*0984*/ 	.word	0x000086c0


	//   ....[9]....
        /*0988*/ 	.word	0x00008730


	//----- nvinfo : EIATTR_MAX_THREADS
	.align		4
.L_49:
        /*098c*/ 	.byte	0x04, 0x05
        /*098e*/ 	.short	(.L_51 - .L_50)
.L_50:
        /*0990*/ 	.word	0x00000100
        /*0994*/ 	.word	0x00000001
        /*0998*/ 	.word	0x00000001


	//----- nvinfo : EIATTR_CRS_STACK_SIZE
	.align		4
.L_51:
        /*099c*/ 	.byte	0x04, 0x1e
        /*099e*/ 	.short	(.L_53 - .L_52)
.L_52:
        /*09a0*/ 	.word	0x00000000


	//----- nvinfo : EIATTR_CBANK_PARAM_SIZE
	.align		4
.L_53:
        /*09a4*/ 	.byte	0x03, 0x19
        /*09a6*/ 	.short	0x0800


	//----- nvinfo : EIATTR_PARAM_CBANK
	.align		4
        /*09a8*/ 	.byte	0x04, 0x0a
        /*09aa*/ 	.short	(.L_55 - .L_54)
	.align		4
.L_54:
        /*09ac*/ 	.word	index@(.nv.constant0._ZN7cutlass13device_kernelINS_4gemm6kernel13GemmUniversalIN4cute5tupleIJiiiiEEENS1_10collective13CollectiveMmaINS1_35MainloopSm100TmaUmmaWarpSpecializedILi5ELi2ELi4ENS5_IJNS4_1CILi4EEENSA_ILi1EEESC_EEEEENS5_IJNSA_ILi256EEENSA_ILi64EEENSA_ILi128EEEEEENS_6half_tENS5_IJlSC_lEEESJ_SK_NS4_8TiledMMAINS4_8MMA_AtomIJNS4_26SM100_MMA_F16BF16_2x1SM_SSISJ_SJ_fLi256ELi64ELNS4_4UMMA5MajorE0ELSP_0ELNSO_7ScaleInE0ELSQ_0EEEEEENS4_6LayoutINS5_IJSC_SC_SC_EEENS5_IJNSA_ILi0EEESV_SV_EEEEENS5_IJNS4_10UnderscoreESY_SY_EEEEENS4_18SM100_TMA_2SM_LOADENS4_14ComposedLayoutINS4_7SwizzleILi3ELi4ELi3EEENS4_18smem_ptr_flag_bitsILi16EEENST_INS5_IJNSA_ILi8EEESG_EEENS5_IJSG_SC_EEEEEEEvNS4_8identityENS4_28SM100_TMA_2SM_LOAD_MULTICASTES1B_vS1C_EENS_8epilogue10collective18CollectiveEpilogueINS1F_23Sm100TmaWarpSpecializedILi3ELi2ELi32ELb1ELb0EEEJNS5_IJSH_SG_SH_EEENS5_IJNST_ISH_SC_EENST_INSA_ILi32EEESC_EEEEESJ_SK_SJ_SK_NS1F_6fusion15FusionCallbacksIS1J_NS1P_17LinearCombinationISJ_fSJ_fLNS_15FloatRoundStyleE2EEES1K_S1O_JEEENS4_5SM1004TMEM4LOAD26SM100_TMEM_LOAD_32dp32b32xENS4_13SM90_TMA_LOADENS12_INS13_ILi2ELi4ELi3EEES16_NST_INS5_IJS17_S1M_EEENS5_IJS1M_SC_EEEEEEENS4_39AutoVectorizingCopyWithAssumedAlignmentILi128EEENS4_14SM90_TMA_STOREES24_S26_S26_EEEvvEEEEvNT_6ParamsE)
        /*09b0*/ 	.short	0x0380
        /*09b2*/ 	.short	0x0800


	//----- nvinfo : EIATTR_SW_WAR
	.align		4
.L_55:
        /*09b4*/ 	.byte	0x04, 0x36
        /*09b6*/ 	.short	(.L_57 - .L_56)
.L_56:
        /*09b8*/ 	.word	0x00000008
.L_57:


//--------------------- .nv.callgraph             --------------------------
	.section	.nv.callgraph,"",@"SHT_CUDA_CALLGRAPH"
	.align	4
	.sectionentsize	8
	.align		4
        /*0000*/ 	.word	0x00000000
	.align		4
        /*0004*/ 	.word	0xffffffff
	.align		4
        /*0008*/ 	.word	index@(_ZN7cutlass13device_kernelINS_4gemm6kernel13GemmUniversalIN4cute5tupleIJiiiiEEENS1_10collective13CollectiveMmaINS1_35MainloopSm100TmaUmmaWarpSpecializedILi5ELi2ELi4ENS5_IJNS4_1CILi4EEENSA_ILi1EEESC_EEEEENS5_IJNSA_ILi256EEENSA_ILi64EEENSA_ILi128EEEEEENS_6half_tENS5_IJlSC_lEEESJ_SK_NS4_8TiledMMAINS4_8MMA_AtomIJNS4_26SM100_MMA_F16BF16_2x1SM_SSISJ_SJ_fLi256ELi64ELNS4_4UMMA5MajorE0ELSP_0ELNSO_7ScaleInE0ELSQ_0EEEEEENS4_6LayoutINS5_IJSC_SC_SC_EEENS5_IJNSA_ILi0EEESV_SV_EEEEENS5_IJNS4_10UnderscoreESY_SY_EEEEENS4_18SM100_TMA_2SM_LOADENS4_14ComposedLayoutINS4_7SwizzleILi3ELi4ELi3EEENS4_18smem_ptr_flag_bitsILi16EEENST_INS5_IJNSA_ILi8EEESG_EEENS5_IJSG_SC_EEEEEEEvNS4_8identityENS4_28SM100_TMA_2SM_LOAD_MULTICASTES1B_vS1C_EENS_8epilogue10collective18CollectiveEpilogueINS1F_23Sm100TmaWarpSpecializedILi3ELi2ELi32ELb1ELb0EEEJNS5_IJSH_SG_SH_EEENS5_IJNST_ISH_SC_EENST_INSA_ILi32EEESC_EEEEESJ_SK_SJ_SK_NS1F_6fusion15FusionCallbacksIS1J_NS1P_17LinearCombinationISJ_fSJ_fLNS_15FloatRoundStyleE2EEES1K_S1O_JEEENS4_5SM1004TMEM4LOAD26SM100_TMEM_LOAD_32dp32b32xENS4_13SM90_TMA_LOADENS12_INS13_ILi2ELi4ELi3EEES16_NST_INS5_IJS17_S1M_EEENS5_IJS1M_SC_EEEEEEENS4_39AutoVectorizingCopyWithAssumedAlignmentILi128EEENS4_14SM90_TMA_STOREES24_S26_S26_EEEvvEEEEvNT_6ParamsE)
	.align		4
        /*000c*/ 	.word	index@(__assertfail)
	.align		4
        /*0010*/ 	.word	0x00000000
	.align		4
        /*0014*/ 	.word	0xfffffffe
	.align		4
        /*0018*/ 	.word	0x00000000
	.align		4
        /*001c*/ 	.word	0xfffffffd
	.align		4
        /*0020*/ 	.word	0x00000000
	.align		4
        /*0024*/ 	.word	0xfffffffc


//--------------------- .nv.constant4             --------------------------
	.section	.nv.constant4,"a",@progbits
	.align	8
	.align		8
.nv.constant4:
        /*0000*/ 	.dword	__assertfail
	.align		8
        /*0008*/ 	.dword	__unnamed_1
	.align		8
        /*0010*/ 	.dword	__unnamed_2
	.align		8
        /*0018*/ 	.dword	_ZN40_INTERNAL_fb8dea99_4_k_cu_ea5fbe3f_247764cuda3std3__45__cpo5beginE
	.align		8
        /*0020*/ 	.dword	_ZN40_INTERNAL_fb8dea99_4_k_cu_ea5fbe3f_247764cuda3std3__45__cpo3endE
	.align		8
        /*0028*/ 	.dword	_ZN40_INTERNAL_fb8dea99_4_k_cu_ea5fbe3f_247764cuda3std3__45__cpo6cbeginE
	.align		8
        /*0030*/ 	.dword	_ZN40_INTERNAL_fb8dea99_4_k_cu_ea5fbe3f_247764cuda3std3__45__cpo4cendE
	.align		8
        /*0038*/ 	.dword	_ZN40_INTERNAL_fb8dea99_4_k_cu_ea5fbe3f_247764cuda3std3__442_GLOBAL__N__fb8dea99_4_k_cu_ea5fbe3f_247766ignoreE
	.align		8
        /*0040*/ 	.dword	_ZN40_INTERNAL_fb8dea99_4_k_cu_ea5fbe3f_247764cuda3std3__419piecewise_constructE
	.align		8
        /*0048*/ 	.dword	_ZN40_INTERNAL_fb8dea99_4_k_cu_ea5fbe3f_247764cuda3std3__48in_placeE
	.align		8
        /*0050*/ 	.dword	_ZN40_INTERNAL_fb8dea99_4_k_cu_ea5fbe3f_247764cuda3std6ranges3__45__cpo4swapE
	.align		8
        /*0058*/ 	.dword	_ZN40_INTERNAL_fb8dea99_4_k_cu_ea5fbe3f_247764cuda3std6ranges3__45__cpo9iter_moveE
	.align		8
        /*0060*/ 	.dword	_ZN40_INTERNAL_fb8dea99_4_k_cu_ea5fbe3f_247764cute7productE
	.align		8
        /*0068*/ 	.dword	_ZN40_INTERNAL_fb8dea99_4_k_cu_ea5fbe3f_247764cute1_E
	.align		8
        /*0070*/ 	.dword	$str$25
	.align		8
        /*0078*/ 	.dword	$str$26
	.align		8
        /*0080*/ 	.dword	$str$27
	.align		8
        /*0088*/ 	.dword	$str$28


//--------------------- .text._ZN7cutlass13device_kernelINS_4gemm6kernel13GemmUniversalIN4cute5tupleIJiiiiEEENS1_10collective13CollectiveMmaINS1_35MainloopSm100TmaUmmaWarpSpecializedILi5ELi2ELi4ENS5_IJNS4_1CILi4EEENSA_ILi1EEESC_EEEEENS5_IJNSA_ILi256EEENSA_ILi64EEENSA_ILi128EEEEEENS_6half_tENS5_IJlSC_lEEESJ_SK_NS4_8TiledMMAINS4_8MMA_AtomIJNS4_26SM100_MMA_F16BF16_2x1SM_SSISJ_SJ_fLi256ELi64ELNS4_4UMMA5MajorE0ELSP_0ELNSO_7ScaleInE0ELSQ_0EEEEEENS4_6LayoutINS5_IJSC_SC_SC_EEENS5_IJNSA_ILi0EEESV_SV_EEEEENS5_IJNS4_10UnderscoreESY_SY_EEEEENS4_18SM100_TMA_2SM_LOADENS4_14ComposedLayoutINS4_7SwizzleILi3ELi4ELi3EEENS4_18smem_ptr_flag_bitsILi16EEENST_INS5_IJNSA_ILi8EEESG_EEENS5_IJSG_SC_EEEEEEEvNS4_8identityENS4_28SM100_TMA_2SM_LOAD_MULTICASTES1B_vS1C_EENS_8epilogue10collective18CollectiveEpilogueINS1F_23Sm100TmaWarpSpecializedILi3ELi2ELi32ELb1ELb0EEEJNS5_IJSH_SG_SH_EEENS5_IJNST_ISH_SC_EENST_INSA_ILi32EEESC_EEEEESJ_SK_SJ_SK_NS1F_6fusion15FusionCallbacksIS1J_NS1P_17LinearCombinationISJ_fSJ_fLNS_15FloatRoundStyleE2EEES1K_S1O_JEEENS4_5SM1004TMEM4LOAD26SM100_TMEM_LOAD_32dp32b32xENS4_13SM90_TMA_LOADENS12_INS13_ILi2ELi4ELi3EEES16_NST_INS5_IJS17_S1M_EEENS5_IJS1M_SC_EEEEEEENS4_39AutoVectorizingCopyWithAssumedAlignmentILi128EEENS4_14SM90_TMA_STOREES24_S26_S26_EEEvvEEEEvNT_6ParamsE --------------------------
	.section	.text._ZN7cutlass13device_kernelINS_4gemm6kernel13GemmUniversalIN4cute5tupleIJiiiiEEENS1_10collective13CollectiveMmaINS1_35MainloopSm100TmaUmmaWarpSpecializedILi5ELi2ELi4ENS5_IJNS4_1CILi4EEENSA_ILi1EEESC_EEEEENS5_IJNSA_ILi256EEENSA_ILi64EEENSA_ILi128EEEEEENS_6half_tENS5_IJlSC_lEEESJ_SK_NS4_8TiledMMAINS4_8MMA_AtomIJNS4_26SM100_MMA_F16BF16_2x1SM_SSISJ_SJ_fLi256ELi64ELNS4_4UMMA5MajorE0ELSP_0ELNSO_7ScaleInE0ELSQ_0EEEEEENS4_6LayoutINS5_IJSC_SC_SC_EEENS5_IJNSA_ILi0EEESV_SV_EEEEENS5_IJNS4_10UnderscoreESY_SY_EEEEENS4_18SM100_TMA_2SM_LOADENS4_14ComposedLayoutINS4_7SwizzleILi3ELi4ELi3EEENS4_18smem_ptr_flag_bitsILi16EEENST_INS5_IJNSA_ILi8EEESG_EEENS5_IJSG_SC_EEEEEEEvNS4_8identityENS4_28SM100_TMA_2SM_LOAD_MULTICASTES1B_vS1C_EENS_8epilogue10collective18CollectiveEpilogueINS1F_23Sm100TmaWarpSpecializedILi3ELi2ELi32ELb1ELb0EEEJNS5_IJSH_SG_SH_EEENS5_IJNST_ISH_SC_EENST_INSA_ILi32EEESC_EEEEESJ_SK_SJ_SK_NS1F_6fusion15FusionCallbacksIS1J_NS1P_17LinearCombinationISJ_fSJ_fLNS_15FloatRoundStyleE2EEES1K_S1O_JEEENS4_5SM1004TMEM4LOAD26SM100_TMEM_LOAD_32dp32b32xENS4_13SM90_TMA_LOADENS12_INS13_ILi2ELi4ELi3EEES16_NST_INS5_IJS17_S1M_EEENS5_IJS1M_SC_EEEEEEENS4_39AutoVectorizingCopyWithAssumedAlignmentILi128EEENS4_14SM90_TMA_STOREES24_S26_S26_EEEvvEEEEvNT_6ParamsE,"ax",@progbits
	.align	128
.text._ZN7cutlass13device_kernelINS_4gemm6kernel13GemmUniversalIN4cute5tupleIJiiiiEEENS1_10collective13CollectiveMmaINS1_35MainloopSm100TmaUmmaWarpSpecializedILi5ELi2ELi4ENS5_IJNS4_1CILi4EEENSA_ILi1EEESC_EEEEENS5_IJNSA_ILi256EEENSA_ILi64EEENSA_ILi128EEEEEENS_6half_tENS5_IJlSC_lEEESJ_SK_NS4_8TiledMMAINS4_8MMA_AtomIJNS4_26SM100_MMA_F16BF16_2x1SM_SSISJ_SJ_fLi256ELi64ELNS4_4UMMA5MajorE0ELSP_0ELNSO_7ScaleInE0ELSQ_0EEEEEENS4_6LayoutINS5_IJSC_SC_SC_EEENS5_IJNSA_ILi0EEESV_SV_EEEEENS5_IJNS4_10UnderscoreESY_SY_EEEEENS4_18SM100_TMA_2SM_LOADENS4_14ComposedLayoutINS4_7SwizzleILi3ELi4ELi3EEENS4_18smem_ptr_flag_bitsILi16EEENST_INS5_IJNSA_ILi8EEESG_EEENS5_IJSG_SC_EEEEEEEvNS4_8identityENS4_28SM100_TMA_2SM_LOAD_MULTICASTES1B_vS1C_EENS_8epilogue10collective18CollectiveEpilogueINS1F_23Sm100TmaWarpSpecializedILi3ELi2ELi32ELb1ELb0EEEJNS5_IJSH_SG_SH_EEENS5_IJNST_ISH_SC_EENST_INSA_ILi32EEESC_EEEEESJ_SK_SJ_SK_NS1F_6fusion15FusionCallbacksIS1J_NS1P_17LinearCombinationISJ_fSJ_fLNS_15FloatRoundStyleE2EEES1K_S1O_JEEENS4_5SM1004TMEM4LOAD26SM100_TMEM_LOAD_32dp32b32xENS4_13SM90_TMA_LOADENS12_INS13_ILi2ELi4ELi3EEES16_NST_INS5_IJS17_S1M_EEENS5_IJS1M_SC_EEEEEEENS4_39AutoVectorizingCopyWithAssumedAlignmentILi128EEENS4_14SM90_TMA_STOREES24_S26_S26_EEEvvEEEEvNT_6ParamsE:
        .type           _ZN7cutlass13device_kernelINS_4gemm6kernel13GemmUniversalIN4cute5tupleIJiiiiEEENS1_10collective13CollectiveMmaINS1_35MainloopSm100TmaUmmaWarpSpecializedILi5ELi2ELi4ENS5_IJNS4_1CILi4EEENSA_ILi1EEESC_EEEEENS5_IJNSA_ILi256EEENSA_ILi64EEENSA_ILi128EEEEEENS_6half_tENS5_IJlSC_lEEESJ_SK_NS4_8TiledMMAINS4_8MMA_AtomIJNS4_26SM100_MMA_F16BF16_2x1SM_SSISJ_SJ_fLi256ELi64ELNS4_4UMMA5MajorE0ELSP_0ELNSO_7ScaleInE0ELSQ_0EEEEEENS4_6LayoutINS5_IJSC_SC_SC_EEENS5_IJNSA_ILi0EEESV_SV_EEEEENS5_IJNS4_10UnderscoreESY_SY_EEEEENS4_18SM100_TMA_2SM_LOADENS4_14ComposedLayoutINS4_7SwizzleILi3ELi4ELi3EEENS4_18smem_ptr_flag_bitsILi16EEENST_INS5_IJNSA_ILi8EEESG_EEENS5_IJSG_SC_EEEEEEEvNS4_8identityENS4_28SM100_TMA_2SM_LOAD_MULTICASTES1B_vS1C_EENS_8epilogue10collective18CollectiveEpilogueINS1F_23Sm100TmaWarpSpecializedILi3ELi2ELi32ELb1ELb0EEEJNS5_IJSH_SG_SH_EEENS5_IJNST_ISH_SC_EENST_INSA_ILi32EEESC_EEEEESJ_SK_SJ_SK_NS1F_6fusion15FusionCallbacksIS1J_NS1P_17LinearCombinationISJ_fSJ_fLNS_15FloatRoundStyleE2EEES1K_S1O_JEEENS4_5SM1004TMEM4LOAD26SM100_TMEM_LOAD_32dp32b32xENS4_13SM90_TMA_LOADENS12_INS13_ILi2ELi4ELi3EEES16_NST_INS5_IJS17_S1M_EEENS5_IJS1M_SC_EEEEEEENS4_39AutoVectorizingCopyWithAssumedAlignmentILi128EEENS4_14SM90_TMA_STOREES24_S26_S26_EEEvvEEEEvNT_6ParamsE,@function
        .size           _ZN7cutlass13device_kernelINS_4gemm6kernel13GemmUniversalIN4cute5tupleIJiiiiEEENS1_10collective13CollectiveMmaINS1_35MainloopSm100TmaUmmaWarpSpecializedILi5ELi2ELi4ENS5_IJNS4_1CILi4EEENSA_ILi1EEESC_EEEEENS5_IJNSA_ILi256EEENSA_ILi64EEENSA_ILi128EEEEEENS_6half_tENS5_IJlSC_lEEESJ_SK_NS4_8TiledMMAINS4_8MMA_AtomIJNS4_26SM100_MMA_F16BF16_2x1SM_SSISJ_SJ_fLi256ELi64ELNS4_4UMMA5MajorE0ELSP_0ELNSO_7ScaleInE0ELSQ_0EEEEEENS4_6LayoutINS5_IJSC_SC_SC_EEENS5_IJNSA_ILi0EEESV_SV_EEEEENS5_IJNS4_10UnderscoreESY_SY_EEEEENS4_18SM100_TMA_2SM_LOADENS4_14ComposedLayoutINS4_7SwizzleILi3ELi4ELi3EEENS4_18smem_ptr_flag_bitsILi16EEENST_INS5_IJNSA_ILi8EEESG_EEENS5_IJSG_SC_EEEEEEEvNS4_8identityENS4_28SM100_TMA_2SM_LOAD_MULTICASTES1B_vS1C_EENS_8epilogue10collective18CollectiveEpilogueINS1F_23Sm100TmaWarpSpecializedILi3ELi2ELi32ELb1ELb0EEEJNS5_IJSH_SG_SH_EEENS5_IJNST_ISH_SC_EENST_INSA_ILi32EEESC_EEEEESJ_SK_SJ_SK_NS1F_6fusion15FusionCallbacksIS1J_NS1P_17LinearCombinationISJ_fSJ_fLNS_15FloatRoundStyleE2EEES1K_S1O_JEEENS4_5SM1004TMEM4LOAD26SM100_TMEM_LOAD_32dp32b32xENS4_13SM90_TMA_LOADENS12_INS13_ILi2ELi4ELi3EEES16_NST_INS5_IJS17_S1M_EEENS5_IJS1M_SC_EEEEEEENS4_39AutoVectorizingCopyWithAssumedAlignmentILi128EEENS4_14SM90_TMA_STOREES24_S26_S26_EEEvvEEEEvNT_6ParamsE,(.L_x_180 - _ZN7cutlass13device_kernelINS_4gemm6kernel13GemmUniversalIN4cute5tupleIJiiiiEEENS1_10collective13CollectiveMmaINS1_35MainloopSm100TmaUmmaWarpSpecializedILi5ELi2ELi4ENS5_IJNS4_1CILi4EEENSA_ILi1EEESC_EEEEENS5_IJNSA_ILi256EEENSA_ILi64EEENSA_ILi128EEEEEENS_6half_tENS5_IJlSC_lEEESJ_SK_NS4_8TiledMMAINS4_8MMA_AtomIJNS4_26SM100_MMA_F16BF16_2x1SM_SSISJ_SJ_fLi256ELi64ELNS4_4UMMA5MajorE0ELSP_0ELNSO_7ScaleInE0ELSQ_0EEEEEENS4_6LayoutINS5_IJSC_SC_SC_EEENS5_IJNSA_ILi0EEESV_SV_EEEEENS5_IJNS4_10UnderscoreESY_SY_EEEEENS4_18SM100_TMA_2SM_LOADENS4_14ComposedLayoutINS4_7SwizzleILi3ELi4ELi3EEENS4_18smem_ptr_flag_bitsILi16EEENST_INS5_IJNSA_ILi8EEESG_EEENS5_IJSG_SC_EEEEEEEvNS4_8identityENS4_28SM100_TMA_2SM_LOAD_MULTICASTES1B_vS1C_EENS_8epilogue10collective18CollectiveEpilogueINS1F_23Sm100TmaWarpSpecializedILi3ELi2ELi32ELb1ELb0EEEJNS5_IJSH_SG_SH_EEENS5_IJNST_ISH_SC_EENST_INSA_ILi32EEESC_EEEEESJ_SK_SJ_SK_NS1F_6fusion15FusionCallbacksIS1J_NS1P_17LinearCombinationISJ_fSJ_fLNS_15FloatRoundStyleE2EEES1K_S1O_JEEENS4_5SM1004TMEM4LOAD26SM100_TMEM_LOAD_32dp32b32xENS4_13SM90_TMA_LOADENS12_INS13_ILi2ELi4ELi3EEES16_NST_INS5_IJS17_S1M_EEENS5_IJS1M_SC_EEEEEEENS4_39AutoVectorizingCopyWithAssumedAlignmentILi128EEENS4_14SM90_TMA_STOREES24_S26_S26_EEEvvEEEEvNT_6ParamsE)
        .other          _ZN7cutlass13device_kernelINS_4gemm6kernel13GemmUniversalIN4cute5tupleIJiiiiEEENS1_10collective13CollectiveMmaINS1_35MainloopSm100TmaUmmaWarpSpecializedILi5ELi2ELi4ENS5_IJNS4_1CILi4EEENSA_ILi1EEESC_EEEEENS5_IJNSA_ILi256EEENSA_ILi64EEENSA_ILi128EEEEEENS_6half_tENS5_IJlSC_lEEESJ_SK_NS4_8TiledMMAINS4_8MMA_AtomIJNS4_26SM100_MMA_F16BF16_2x1SM_SSISJ_SJ_fLi256ELi64ELNS4_4UMMA5MajorE0ELSP_0ELNSO_7ScaleInE0ELSQ_0EEEEEENS4_6LayoutINS5_IJSC_SC_SC_EEENS5_IJNSA_ILi0EEESV_SV_EEEEENS5_IJNS4_10UnderscoreESY_SY_EEEEENS4_18SM100_TMA_2SM_LOADENS4_14ComposedLayoutINS4_7SwizzleILi3ELi4ELi3EEENS4_18smem_ptr_flag_bitsILi16EEENST_INS5_IJNSA_ILi8EEESG_EEENS5_IJSG_SC_EEEEEEEvNS4_8identityENS4_28SM100_TMA_2SM_LOAD_MULTICASTES1B_vS1C_EENS_8epilogue10collective18CollectiveEpilogueINS1F_23Sm100TmaWarpSpecializedILi3ELi2ELi32ELb1ELb0EEEJNS5_IJSH_SG_SH_EEENS5_IJNST_ISH_SC_EENST_INSA_ILi32EEESC_EEEEESJ_SK_SJ_SK_NS1F_6fusion15FusionCallbacksIS1J_NS1P_17LinearCombinationISJ_fSJ_fLNS_15FloatRoundStyleE2EEES1K_S1O_JEEENS4_5SM1004TMEM4LOAD26SM100_TMEM_LOAD_32dp32b32xENS4_13SM90_TMA_LOADENS12_INS13_ILi2ELi4ELi3EEES16_NST_INS5_IJS17_S1M_EEENS5_IJS1M_SC_EEEEEEENS4_39AutoVectorizingCopyWithAssumedAlignmentILi128EEENS4_14SM90_TMA_STOREES24_S26_S26_EEEvvEEEEvNT_6ParamsE,@"STO_CUDA_ENTRY STV_DEFAULT"
_ZN7cutlass13device_kernelINS_4gemm6kernel13GemmUniversalIN4cute5tupleIJiiiiEEENS1_10collective13CollectiveMmaINS1_35MainloopSm100TmaUmmaWarpSpecializedILi5ELi2ELi4ENS5_IJNS4_1CILi4EEENSA_ILi1EEESC_EEEEENS5_IJNSA_ILi256EEENSA_ILi64EEENSA_ILi128EEEEEENS_6half_tENS5_IJlSC_lEEESJ_SK_NS4_8TiledMMAINS4_8MMA_AtomIJNS4_26SM100_MMA_F16BF16_2x1SM_SSISJ_SJ_fLi256ELi64ELNS4_4UMMA5MajorE0ELSP_0ELNSO_7ScaleInE0ELSQ_0EEEEEENS4_6LayoutINS5_IJSC_SC_SC_EEENS5_IJNSA_ILi0EEESV_SV_EEEEENS5_IJNS4_10UnderscoreESY_SY_EEEEENS4_18SM100_TMA_2SM_LOADENS4_14ComposedLayoutINS4_7SwizzleILi3ELi4ELi3EEENS4_18smem_ptr_flag_bitsILi16EEENST_INS5_IJNSA_ILi8EEESG_EEENS5_IJSG_SC_EEEEEEEvNS4_8identityENS4_28SM100_TMA_2SM_LOAD_MULTICASTES1B_vS1C_EENS_8epilogue10collective18CollectiveEpilogueINS1F_23Sm100TmaWarpSpecializedILi3ELi2ELi32ELb1ELb0EEEJNS5_IJSH_SG_SH_EEENS5_IJNST_ISH_SC_EENST_INSA_ILi32EEESC_EEEEESJ_SK_SJ_SK_NS1F_6fusion15FusionCallbacksIS1J_NS1P_17LinearCombinationISJ_fSJ_fLNS_15FloatRoundStyleE2EEES1K_S1O_JEEENS4_5SM1004TMEM4LOAD26SM100_TMEM_LOAD_32dp32b32xENS4_13SM90_TMA_LOADENS12_INS13_ILi2ELi4ELi3EEES16_NST_INS5_IJS17_S1M_EEENS5_IJS1M_SC_EEEEEEENS4_39AutoVectorizingCopyWithAssumedAlignmentILi128EEENS4_14SM90_TMA_STOREES24_S26_S26_EEEvvEEEEvNT_6ParamsE:
[----:B------:R-:W1:Y:S01]  /*0000*/  LDC R1, c[0x0][0x37c] ;  /* 0x0000df00ff017b82 */ /* 0x000e620000000800 */
[----:B------:R-:W2:Y:S01]  /*0010*/  S2R R92, SR_TID.X ;  /* 0x00000000005c7919 */ /* 0x000ea20000002100 */
[----:B------:R-:W3:Y:S06]  /*0020*/  LDCU.64 UR8, c[0x0][0x890] ;  /* 0x00011200ff0877ac */ /* 0x000eec0008000a00 */
[----:B------:R-:W4:Y:S01]  /*0030*/  S2UR UR55, SR_CgaCtaId ;  /* 0x00000000003779c3 */ /* 0x000f220000008800 */
[----:B------:R-:W-:Y:S02]  /*0040*/  PRMT R84, RZ, 0x7610, R84 ;  /* 0x00007610ff547816 */ /* 0x000fe40000000054 */
[----:B------:R-:W-:Y:S01]  /*0050*/  ELECT P1, URZ, PT ;  /* 0x0000000000ff782f */ /* 0x000fe20003820000 */
[----:B---3--:R-:W-:-:S04]  /*0060*/  UISETP.NE.U32.AND UP0, UPT, UR8, URZ, UPT ;  /* 0x000000ff0800728c */ /* 0x008fc8000bf05070 */
[----:B------:R-:W-:Y:S02]  /*0070*/  UISETP.NE.AND.EX UP0, UPT, UR9, URZ, UPT, UP0 ;  /* 0x000000ff0900728c */ /* 0x000fe4000bf05300 */
[----:B----4-:R-:W-:Y:S02]  /*0080*/  ULOP3.LUT UR68, UR55, 0x1, URZ, 0xc0, !UPT ;  /* 0x0000000137447892 */ /* 0x010fe4000f8ec0ff */
[----:B------:R-:W-:Y:S01]  /*0090*/  ULOP3.LUT UR69, UR55, 0x1, URZ, 0x3c, !UPT ;  /* 0x0000000137457892 */ /* 0x000fe2000f8e3cff */
[----:B--2---:R-:W-:-:S05]  /*00a0*/  SHF.R.U32.HI R85, RZ, 0x5, R92 ;  /* 0x00000005ff557819 */ /* 0x004fca000001165c */
[----:B------:R-:W2:Y:S02]  /*00b0*/  SHFL.IDX PT, R0, R85, RZ, 0x1f ;  /* 0x00001fff55007589 */ /* 0x000ea400000e0000 */
[----:B--2---:R-:W-:Y:S01]  /*00c0*/  R2UR UR20, R0 ;  /* 0x00000000001472ca */ /* 0x004fe200000e0000 */
[----:B-1----:R-:W-:-:S14]  /*00d0*/  BRA.U UP0, `(.L_x_0) ;  /* 0x0000000100307547 */ /* 0x002fdc000b800000 */
[----:B------:R-:W1:Y:S02]  /*00e0*/  LDCU.64 UR4, c[0x0][0x888] ;  /* 0x00011100ff0477ac */ /* 0x000e640008000a00 */
[----:B-1----:R-:W-:-:S04]  /*00f0*/  UISETP.NE.U32.AND UP0, UPT, UR4, URZ, UPT ;  /* 0x000000ff0400728c */ /* 0x002fc8000bf05070 */
[----:B------:R-:W-:-:S09]  /*0100*/  UISETP.NE.AND.EX UP0, UPT, UR5, URZ, UPT, UP0 ;  /* 0x000000ff0500728c */ /* 0x000fd2000bf05300 */
[----:B------:R-:W-:Y:S05]  /*0110*/  BRA.U !UP0, `(.L_x_1) ;  /* 0x0000000108147547 */ /* 0x000fea000b800000 */
[----:B------:R-:W1:Y:S01]  /*0120*/  LDC.64 R2, c[0x0][0x888] ;  /* 0x00022200ff027b82 */ /* 0x000e620000000a00 */
[----:B------:R-:W1:Y:S02]  /*0130*/  LDCU.64 UR4, c[0x0][0x358] ;  /* 0x00006b00ff0477ac */ /* 0x000e640008000a00 */
[----:B-1----:R1:W5:Y:S01]  /*0140*/  LDG.E R41, desc[UR4][R2.64] ;  /* 0x0000000402297981 */ /* 0x002362000c1e1900 */
[----:B------:R-:W-:Y:S01]  /*0150*/  HFMA2 R84, -RZ, RZ, 0, 5.9604644775390625e-08 ;  /* 0x00000001ff547431 */ /* 0x000fe200000001ff */
[----:B------:R-:W-:Y:S05]  /*0160*/  BRA `(.L_x_0) ;  /* 0x00000000000c7947 */ /* 0x000fea0003800000 */
.L_x_1:
[----:B------:R-:W1:Y:S01]  /*0170*/  LDCU UR4, c[0x0][0x880] ;  /* 0x00011000ff0477ac */ /* 0x000e620008000800 */
[----:B------:R-:W-:Y:S01]  /*0180*/  HFMA2 R84, -RZ, RZ, 0, 5.9604644775390625e-08 ;  /* 0x00000001ff547431 */ /* 0x000fe200000001ff */
[----:B-1----:R-:W-:-:S07]  /*0190*/  MOV R41, UR4 ;  /* 0x0000000400297c02 */ /* 0x002fce0008000f00 */
.L_x_0:
[----:B------:R-:W2:Y:S02]  /*01a0*/  LDCU.64 UR4, c[0x0][0x8b0] ;  /* 0x00011600ff0477ac */ /* 0x000ea40008000a00 */
[----:B--2---:R-:W-:-:S04]  /*01b0*/  UISETP.NE.U32.AND UP0, UPT, UR4, URZ, UPT ;  /* 0x000000ff0400728c */ /* 0x004fc8000bf05070 */
[----:B------:R-:W-:-:S09]  /*01c0*/  UISETP.NE.AND.EX UP0, UPT, UR5, URZ, UPT, UP0 ;  /* 0x000000ff0500728c */ /* 0x000fd2000bf05300 */
[----:B------:R-:W-:Y:S05]  /*01d0*/  BRA.U UP0, `(.L_x_2) ;  /* 0x0000000100287547 */ /* 0x000fea000b800000 */
[----:B------:R-:W2:Y:S02]  /*01e0*/  LDCU.64 UR4, c[0x0][0x8a8] ;  /* 0x00011500ff0477ac */ /* 0x000ea40008000a00 */
[----:B--2---:R-:W-:-:S04]  /*01f0*/  UISETP.NE.U32.AND UP0, UPT, UR4, URZ, UPT ;  /* 0x000000ff0400728c */ /* 0x004fc8000bf05070 */
[----:B------:R-:W-:-:S09]  /*0200*/  UISETP.NE.AND.EX UP0, UPT, UR5, URZ, UPT, UP0 ;  /* 0x000000ff0500728c */ /* 0x000fd2000bf05300 */
[----:B------:R-:W-:Y:S05]  /*0210*/  BRA.U !UP0, `(.L_x_3) ;  /* 0x0000000108107547 */ /* 0x000fea000b800000 */
[----:B------:R-:W2:Y:S01]  /*0220*/  LDC.64 R38, c[0x0][0x8a8] ;  /* 0x00022a00ff267b82 */ /* 0x000ea20000000a00 */
[----:B------:R-:W2:Y:S02]  /*0230*/  LDCU.64 UR4, c[0x0][0x358] ;  /* 0x00006b00ff0477ac */ /* 0x000ea40008000a00 */
[----:B--2---:R2:W5:Y:S01]  /*0240*/  LDG.E R38, desc[UR4][R38.64] ;  /* 0x0000000426267981 */ /* 0x004562000c1e1900 */
[----:B------:R-:W-:Y:S05]  /*0250*/  BRA `(.L_x_2) ;  /* 0x0000000000087947 */ /* 0x000fea0003800000 */
.L_x_3:
[----:B------:R-:W2:Y:S02]  /*0260*/  LDCU UR4, c[0x0][0x8a0] ;  /* 0x00011400ff0477ac */ /* 0x000ea40008000800 */
[----:B--2---:R-:W-:Y:S02]  /*0270*/  MOV R38, UR4 ;  /* 0x0000000400267c02 */ /* 0x004fe40008000f00 */
.L_x_2:
[----:B------:R-:W-:Y:S01]  /*0280*/  IMAD.U32 R0, RZ, RZ, UR20 ;  /* 0x00000014ff007e24 */ /* 0x000fe2000f8e00ff */
[----:B------:R-:W-:Y:S04]  /*0290*/  BSSY.RECONVERGENT B0, `(.L_x_4) ;  /* 0x000000c000007945 */ /* 0x000fe80003800200 */
[C---:B------:R-:W-:Y:S02]  /*02a0*/  ISETP.NE.OR P2, PT, R0.reuse, 0x1, !P1 ;  /* 0x000000010000780c */ /* 0x040fe40004f45670 */
[----:B------:R-:W-:-:S11]  /*02b0*/  ISETP.NE.OR P0, PT, R0, 0x3, !P1 ;  /* 0x000000030000780c */ /* 0x000fd60004f05670 */
[----:B------:R-:W-:Y:S05]  /*02c0*/  @P2 BRA `(.L_x_5) ;  /* 0x0000000000202947 */ /* 0x000fea0003800000 */
[----:B------:R-:W3:Y:S02]  /*02d0*/  LDCU.64 UR4, c[0x0][0x348] ;  /* 0x00006900ff0477ac */ /* 0x000ee40008000a00 */
[----:B---3--:R-:W-:Y:S02]  /*02e0*/  UIADD3 UR6, UP1, UPT, UR4, 0x80, URZ ;  /* 0x0000008004067890 */ /* 0x008fe4000ff3e0ff */
[----:B------:R-:W-:Y:S02]  /*02f0*/  UIADD3 UR4, UP0, UPT, UR4, 0x180, URZ ;  /* 0x0000018004047890 */ /* 0x000fe4000ff1e0ff */
[----:B------:R-:W-:Y:S02]  /*0300*/  UIADD3.X UR7, UPT, UPT, URZ, UR5, URZ, UP1, !UPT ;  /* 0x00000005ff077290 */ /* 0x000fe40008ffe4ff */
[----:B------:R-:W-:-:S07]  /*0310*/  UIADD3.X UR5, UPT, UPT, URZ, UR5, URZ, UP0, !UPT ;  /* 0x00000005ff057290 */ /* 0x000fce00087fe4ff */
[----:B------:R3:W-:Y:S02]  /*0320*/  UTMACCTL.PF [UR6] ;  /* 0x00000000060079b9 */ /* 0x0007e40008040000 */
[----:B------:R3:W-:Y:S02]  /*0330*/  UTMACCTL.PF [UR4] ;  /* 0x00000000040079b9 */ /* 0x0007e40008040000 */
[----:B---3--:R-:W-:Y:S01]  /*0340*/  NOP ;  /* 0x0000000000007918 */ /* 0x008fe20000000000 */
.L_x_5:
[----:B------:R-:W-:Y:S05]  /*0350*/  BSYNC.RECONVERGENT B0 ;  /* 0x0000000000007941 */ /* 0x000fea0003800200 */
.L_x_4:
[----:B------:R-:W-:Y:S04]  /*0360*/  BSSY.RECONVERGENT B0, `(.L_x_6) ;  /* 0x000000a000007945 */ /* 0x000fe80003800200 */
        /* <DEDUP_REMOVED lines=9> */
.L_x_7:
[----:B------:R-:W-:Y:S05]  /*0400*/  BSYNC.RECONVERGENT B0 ;  /* 0x0000000000007941 */ /* 0x000fea0003800200 */
.L_x_6:
[----:B------:R-:W3:Y:S01]  /*0410*/  LDCU.64 UR4, c[0x0][0x888] ;  /* 0x00011100ff0477ac */ /* 0x000ee20008000a00 */
[----:B------:R-:W-:Y:S02]  /*0420*/  UISETP.EQ.U32.AND UP2, UPT, UR8, URZ, UPT ;  /* 0x000000ff0800728c */ /* 0x000fe4000bf42070 */
[----:B------:R-:W-:Y:S02]  /*0430*/  UPLOP3.LUT UP4, UPT, UPT, UPT, UPT, 0x80, 0x8 ;  /* 0x000000000008789c */ /* 0x000fe40003f8f070 */
[----:B---3--:R-:W-:-:S04]  /*0440*/  UISETP.NE.U32.AND UP0, UPT, UR4, URZ, UPT ;  /* 0x000000ff0400728c */ /* 0x008fc8000bf05070 */
[----:B------:R-:W-:-:S04]  /*0450*/  UISETP.NE.AND.EX UP1, UPT, UR5, URZ, UPT, UP0 ;  /* 0x000000ff0500728c */ /* 0x000fc8000bf25300 */
[----:B------:R-:W-:-:S04]  /*0460*/  UISETP.EQ.OR.EX UP3, UPT, UR9, URZ, !UP1, UP2 ;  /* 0x000000ff0900728c */ /* 0x000fc8000cf62720 */
[----:B------:R-:W-:-:S06]  /*0470*/  UP2UR UR4, UPR, URZ, 0x8 ;  /* 0x00000008ff047883 */ /* 0x000fcc0008000000 */
[----:B------:R-:W-:Y:S01]  /*0480*/  MOV R88, UR4 ;  /* 0x0000000400587c02 */ /* 0x000fe20008000f00 */
[----:B------:R-:W-:Y:S06]  /*0490*/  BRA.U !UP3, `(.L_x_8) ;  /* 0x000000010b207547 */ /* 0x000fec000b800000 */
[----:B------:R-:W-:Y:S01]  /*04a0*/  UISETP.NE.U32.AND UP2, UPT, UR8, URZ, UPT ;  /* 0x000000ff0800728c */ /* 0x000fe2000bf45070 */
[----:B-----5:R-:W-:Y:S01]  /*04b0*/  FSETP.NEU.AND P0, PT, R41, RZ, PT ;  /* 0x000000ff2900720b */ /* 0x020fe20003f0d000 */
[----:B------:R-:W-:Y:S02]  /*04c0*/  USEL UR4, URZ, 0xffffffff, UP1 ;  /* 0xffffffffff047887 */ /* 0x000fe40008800000 */
[----:B------:R-:W-:-:S10]  /*04d0*/  UISETP.NE.AND.EX UP2, UPT, UR9, URZ, UPT, UP2 ;  /* 0x000000ff0900728c */ /* 0x000fd4000bf45320 */
[----:B------:R-:W-:Y:S01]  /*04e0*/  VOTEU.ANY UP0, P0 ;  /* 0x0000000000ff7886 */ /* 0x000fe20000000100 */
[----:B------:R-:W-:-:S04]  /*04f0*/  @!UP2 USEL UR4, URZ, 0xffffffff, UP0 ;  /* 0xffffffffff04a887 */ /* 0x000fc80008000000 */
[----:B------:R-:W-:-:S04]  /*0500*/  ULOP3.LUT UR4, UR4, 0x1, URZ, 0xc0, !UPT ;  /* 0x0000000104047892 */ /* 0x000fc8000f8ec0ff */
[----:B------:R-:W-:-:S11]  /*0510*/  UISETP.NE.U32.AND UP4, UPT, UR4, 0x1, UPT ;  /* 0x000000010400788c */ /* 0x000fd6000bf85070 */
.L_x_8:
[----:B------:R-:W3:Y:S01]  /*0520*/  SHFL.IDX PT, R0, R85, RZ, 0x1f ;  /* 0x00001fff55007589 */ /* 0x000ee200000e0000 */
[----:B------:R-:W-:-:S04]  /*0530*/  UISETP.NE.AND UP0, UPT, UR20, 0x2, UPT ;  /* 0x000000021400788c */ /* 0x000fc8000bf05270 */
[----:B------:R-:W-:Y:S02]  /*0540*/  UISETP.EQ.AND UP2, UPT, UR68, URZ, !UP0 ;  /* 0x000000ff4400728c */ /* 0x000fe4000c742270 */
[----:B------:R-:W-:-:S04]  /*0550*/  USEL UR43, URZ, 0x1, UP0 ;  /* 0x00000001ff2b7887 */ /* 0x000fc80008000000 */
[----:B------:R-:W-:Y:S02]  /*0560*/  PLOP3.LUT P3, PT, P1, PT, UP2, 0x80, 0x8 ;  /* 0x000000000008781c */ /* 0x000fe40000f6f028 */
[----:B---3--:R-:W-:-:S13]  /*0570*/  ISETP.NE.AND P0, PT, R0, RZ, PT ;  /* 0x000000ff0000720c */ /* 0x008fda0003f05270 */
[----:B------:R-:W-:Y:S05]  /*0580*/  @P0 BRA `(.L_x_9) ;  /* 0x00000000005c0947 */ /* 0x000fea0003800000 */
[----:B------:R-:W-:Y:S01]  /*0590*/  UMOV UR4, 0x400 ;  /* 0x0000040000047882 */ /* 0x000fe20000000000 */
[----:B------:R-:W-:Y:S01]  /*05a0*/  UMOV UR8, 0x1 ;  /* 0x0000000100087882 */ /* 0x000fe20000000000 */
[----:B------:R-:W-:Y:S01]  /*05b0*/  UMOV UR6, 0x2 ;  /* 0x0000000200067882 */ /* 0x000fe20000000000 */
[----:B------:R-:W-:Y:S02]  /*05c0*/  ULEA UR4, UR55, UR4, 0x18 ;  /* 0x0000000437047291 */ /* 0x000fe4000f8ec0ff */
[----:B------:R-:W-:-:S04]  /*05d0*/  UIADD3 UR8, UPT, UPT, -UR8, 0x100000, URZ ;  /* 0x0010000008087890 */ /* 0x000fc8000fffe1ff */
[----:B------:R-:W-:Y:S02]  /*05e0*/  USHF.L.U32 UR9, UR8, 0xb, URZ ;  /* 0x0000000b08097899 */ /* 0x000fe400080006ff */
[----:B------:R-:W-:Y:S02]  /*05f0*/  USHF.L.U32 UR8, UR8, 0x1, URZ ;  /* 0x0000000108087899 */ /* 0x000fe400080006ff */
[----:B------:R-:W-:-:S04]  /*0600*/  UIADD3 UR6, UPT, UPT, -UR6, 0x100000, URZ ;  /* 0x0010000006067890 */ /* 0x000fc8000fffe1ff */
[----:B------:R-:W-:Y:S02]  /*0610*/  USHF.L.U32 UR7, UR6, 0xb, URZ ;  /* 0x0000000b06077899 */ /* 0x000fe400080006ff */
[----:B------:R-:W-:Y:S01]  /*0620*/  USHF.L.U32 UR6, UR6, 0x1, URZ ;  /* 0x0000000106067899 */ /* 0x000fe200080006ff */
[----:B------:R-:W-:Y:S01]  /*0630*/  ELECT P0, URZ, PT ;  /* 0x0000000000ff782f */ /* 0x000fe20003800000 */
[----:B------:R-:W3:Y:S02]  /*0640*/  FENCE.VIEW.ASYNC.S ;  /* 0x00000000000073c6 */ /* 0x000ee40000000000 */
[----:B---3--:R3:W4:Y:S08]  /*0650*/  SYNCS.EXCH.64 URZ, [UR4], UR8 ;  /* 0x0000000804ff75b2 */ /* 0x0087300008000100 */
[----:B------:R3:W1:Y:S01]  /*0660*/  SYNCS.EXCH.64 URZ, [UR4+0x28], UR6 ;  /* 0x0000280604ff75b2 */ /* 0x0006620008000100 */
        /* <DEDUP_REMOVED lines=8> */
[----:B------:R-:W-:Y:S01]  /*06f0*/  NOP ;  /* 0x0000000000007918 */ /* 0x000fe20000000000 */
.L_x_9:
[----:B------:R-:W2:Y:S01]  /*0700*/  SHFL.IDX PT, R0, R85, RZ, 0x1f ;  /* 0x00001fff55007589 */ /* 0x000ea200000e0000 */
[----:B------:R-:W-:Y:S01]  /*0710*/  NOP ;  /* 0x0000000000007918 */ /* 0x000fe20000000000 */
[----:B--2---:R-:W-:-:S13]  /*0720*/  ISETP.NE.AND P0, PT, R0, 0x1, PT ;  /* 0x000000010000780c */ /* 0x004fda0003f05270 */
[----:B------:R-:W-:Y:S05]  /*0730*/  @P0 BRA `(.L_x_10) ;  /* 0x00000000004c0947 */ /* 0x000fea0003800000 */
[----:B---3--:R-:W-:Y:S01]  /*0740*/  UMOV UR4, 0x400 ;  /* 0x0000040000047882 */ /* 0x008fe20000000000 */
        /* <DEDUP_REMOVED lines=10> */
[----:B------:R-:W2:Y:S02]  /*07f0*/  FENCE.VIEW.ASYNC.S ;  /* 0x00000000000073c6 */ /* 0x000ea40000000000 */
[----:B--2---:R2:W3:Y:S08]  /*0800*/  SYNCS.EXCH.64 URZ, [UR4+0x50], UR8 ;  /* 0x0000500804ff75b2 */ /* 0x0044f00008000100 */
[----:B------:R2:W1:Y:S01]  /*0810*/  SYNCS.EXCH.64 URZ, [UR4+0x68], UR6 ;  /* 0x0000680604ff75b2 */ /* 0x0004620008000100 */
[----:B------:R2:W1:Y:S01]  /*0820*/  SYNCS.EXCH.64 URZ, [UR4+0x58], UR8 ;  /* 0x0000580804ff75b2 */ /* 0x0004620008000100 */
[----:B------:R2:W1:Y:S01]  /*0830*/  SYNCS.EXCH.64 URZ, [UR4+0x70], UR6 ;  /* 0x0000700604ff75b2 */ /* 0x0004620008000100 */
[----:B------:R2:W1:Y:S01]  /*0840*/  SYNCS.EXCH.64 URZ, [UR4+0x60], UR8 ;  /* 0x0000600804ff75b2 */ /* 0x0004620008000100 */
[----:B------:R2:W1:Y:S01]  /*0850*/  SYNCS.EXCH.64 URZ, [UR4+0x78], UR6 ;  /* 0x0000780604ff75b2 */ /* 0x0004620008000100 */
[----:B------:R-:W-:Y:S01]  /*0860*/  NOP ;  /* 0x0000000000007918 */ /* 0x000fe20000000000 */
.L_x_10:
[----:B------:R-:W4:Y:S01]  /*0870*/  SHFL.IDX PT, R0, R85, RZ, 0x1f ;  /* 0x00001fff55007589 */ /* 0x000f2200000e0000 */
[----:B------:R-:W-:Y:S01]  /*0880*/  NOP ;  /* 0x0000000000007918 */ /* 0x000fe20000000000 */
[----:B----4-:R-:W-:-:S13]  /*0890*/  ISETP.NE.AND P0, PT, R0, 0x3, PT ;  /* 0x000000030000780c */ /* 0x010fda0003f05270 */
[----:B------:R-:W-:Y:S05]  /*08a0*/  @P0 BRA `(.L_x_11) ;  /* 0x00000000002c0947 */ /* 0x000fea0003800000 */
[----:B--23--:R-:W-:Y:S01]  /*08b0*/  UMOV UR6, 0x400 ;  /* 0x0000040000067882 */ /* 0x00cfe20000000000 */
[----:B------:R-:W-:Y:S01]  /*08c0*/  UMOV UR4, 0x20 ;  /* 0x0000002000047882 */ /* 0x000fe20000000000 */
[----:B------:R-:W-:Y:S02]  /*08d0*/  ULEA UR6, UR55, UR6, 0x18 ;  /* 0x0000000637067291 */ /* 0x000fe4000f8ec0ff */
[----:B------:R-:W-:-:S04]  /*08e0*/  UIADD3 UR4, UPT, UPT, -UR4, 0x100000, URZ ;  /* 0x0010000004047890 */ /* 0x000fc8000fffe1ff */
[----:B------:R-:W-:Y:S02]  /*08f0*/  USHF.L.U32 UR5, UR4, 0xb, URZ ;  /* 0x0000000b04057899 */ /* 0x000fe400080006ff */
[----:B------:R-:W-:Y:S01]  /*0900*/  USHF.L.U32 UR4, UR4, 0x1, URZ ;  /* 0x0000000104047899 */ /* 0x000fe200080006ff */
[----:B------:R-:W-:Y:S01]  /*0910*/  ELECT P0, URZ, PT ;  /* 0x0000000000ff782f */ /* 0x000fe20003800000 */
[----:B------:R-:W2:Y:S10]  /*0920*/  FENCE.VIEW.ASYNC.S ;  /* 0x00000000000073c6 */ /* 0x000eb40000000000 */
[----:B--2---:R4:W2:Y:S01]  /*0930*/  SYNCS.EXCH.64 URZ, [UR6+0x80], UR4 ;  /* 0x0000800406ff75b2 */ /* 0x0048a20008000100 */
[----:B------:R4:W3:Y:S02]  /*0940*/  SYNCS.EXCH.64 URZ, [UR6+0x88], UR4 ;  /* 0x0000880406ff75b2 */ /* 0x0008e40008000100 */
[----:B----4-:R-:W-:Y:S01]  /*0950*/  NOP ;  /* 0x0000000000007918 */ /* 0x010fe20000000000 */
.L_x_11:
[----:B------:R-:W4:Y:S01]  /*0960*/  SHFL.IDX PT, R0, R85, RZ, 0x1f ;  /* 0x00001fff55007589 */ /* 0x000f2200000e0000 */
[----:B------:R-:W-:Y:S01]  /*0970*/  NOP ;  /* 0x0000000000007918 */ /* 0x000fe20000000000 */
[----:B----4-:R-:W-:-:S13]  /*0980*/  ISETP.NE.AND P0, PT, R0, 0x4, PT ;  /* 0x000000040000780c */ /* 0x010fda0003f05270 */
[----:B------:R-:W-:Y:S05]  /*0990*/  @P0 BRA `(.L_x_12) ;  /* 0x0000000000480947 */ /* 0x000fea0003800000 */
[----:B--23--:R-:W-:Y:S01]  /*09a0*/  UMOV UR4, 0x3a0 ;  /* 0x000003a000047882 */ /* 0x00cfe20000000000 */
[----:B------:R-:W-:Y:S01]  /*09b0*/  UMOV UR6, 0x400 ;  /* 0x0000040000067882 */ /* 0x000fe20000000000 */
[----:B------:R-:W-:Y:S01]  /*09c0*/  USEL UR4, UR4, 0x320, UP4 ;  /* 0x0000032004047887 */ /* 0x000fe2000a000000 */
        /* <DEDUP_REMOVED lines=10> */
[----:B--2---:R4:W2:Y:S08]  /*0a70*/  SYNCS.EXCH.64 URZ, [UR6+0x90], UR8 ;  /* 0x0000900806ff75b2 */ /* 0x0048b00008000100 */
[----:B------:R4:W3:Y:S01]  /*0a80*/  SYNCS.EXCH.64 URZ, [UR6+0xa0], UR4 ;  /* 0x0000a00406ff75b2 */ /* 0x0008e20008000100 */
[----:B------:R4:W1:Y:S01]  /*0a90*/  SYNCS.EXCH.64 URZ, [UR6+0x98], UR8 ;  /* 0x0000980806ff75b2 */ /* 0x0008620008000100 */
[----:B------:R4:W1:Y:S02]  /*0aa0*/  SYNCS.EXCH.64 URZ, [UR6+0xa8], UR4 ;  /* 0x0000a80406ff75b2 */ /* 0x0008640008000100 */
[----:B----4-:R-:W-:Y:S01]  /*0ab0*/  NOP ;  /* 0x0000000000007918 */ /* 0x010fe20000000000 */
.L_x_12:
[----:B------:R-:W4:Y:S01]  /*0ac0*/  SHFL.IDX PT, R0, R85, RZ, 0x1f ;  /* 0x00001fff55007589 */ /* 0x000f2200000e0000 */
[----:B------:R-:W-:Y:S01]  /*0ad0*/  NOP ;  /* 0x0000000000007918 */ /* 0x000fe20000000000 */
[----:B----4-:R-:W-:-:S13]  /*0ae0*/  ISETP.NE.AND P0, PT, R0, 0x5, PT ;  /* 0x000000050000780c */ /* 0x010fda0003f05270 */
[----:B------:R-:W-:Y:S05]  /*0af0*/  @P0 BRA `(.L_x_13) ;  /* 0x0000000000540947 */ /* 0x000fea0003800000 */
[----:B--23--:R-:W-:Y:S01]  /*0b00*/  UMOV UR4, 0x400 ;  /* 0x0000040000047882 */ /* 0x00cfe20000000000 */
        /* <DEDUP_REMOVED lines=14> */
[----:B------:R4:W1:Y:S01]  /*0bf0*/  SYNCS.EXCH.64 URZ, [UR4+0xd8], UR8 ;  /* 0x0000d80804ff75b2 */ /* 0x0008620008000100 */
[----:B------:R4:W1:Y:S01]  /*0c00*/  SYNCS.EXCH.64 URZ, [UR4+0xc0], UR6 ;  /* 0x0000c00604ff75b2 */ /* 0x0008620008000100 */
[----:B------:R4:W1:Y:S01]  /*0c10*/  SYNCS.EXCH.64 URZ, [UR4+0xe0], UR8 ;  /* 0x0000e00804ff75b2 */ /* 0x0008620008000100 */
[----:B------:R4:W1:Y:S01]  /*0c20*/  SYNCS.EXCH.64 URZ, [UR4+0xc8], UR6 ;  /* 0x0000c80604ff75b2 */ /* 0x0008620008000100 */
[----:B------:R4:W1:Y:S02]  /*0c30*/  SYNCS.EXCH.64 URZ, [UR4+0xe8], UR8 ;  /* 0x0000e80804ff75b2 */ /* 0x0008640008000100 */
[----:B----4-:R-:W-:Y:S01]  /*0c40*/  NOP ;  /* 0x0000000000007918 */ /* 0x010fe20000000000 */
.L_x_13:
[----:B------:R-:W4:Y:S01]  /*0c50*/  SHFL.IDX PT, R0, R85, RZ, 0x1f ;  /* 0x00001fff55007589 */ /* 0x000f2200000e0000 */
[----:B------:R-:W-:Y:S01]  /*0c60*/  ISETP.NE.OR P1, PT, RZ, UR20, !P1 ;  /* 0x00000014ff007c0c */ /* 0x000fe2000cf25670 */
        /* <DEDUP_REMOVED lines=12> */
[----:B------:R4:W3:Y:S01]  /*0d30*/  SYNCS.EXCH.64 URZ, [UR4+0x100], UR6 ;  /* 0x0001000604ff75b2 */ /* 0x0008e20008000100 */
[----:B------:R4:W1:Y:S01]  /*0d40*/  SYNCS.EXCH.64 URZ, [UR4+0xf8], UR6 ;  /* 0x0000f80604ff75b2 */ /* 0x0008620008000100 */
[----:B------:R4:W1:Y:S02]  /*0d50*/  SYNCS.EXCH.64 URZ, [UR4+0x108], UR6 ;  /* 0x0001080604ff75b2 */ /* 0x0008640008000100 */
[----:B----4-:R-:W-:Y:S01]  /*0d60*/  NOP ;  /* 0x0000000000007918 */ /* 0x010fe20000000000 */
.L_x_14:
[----:B------:R-:W-:Y:S01]  /*0d70*/  VOTEU.ALL UP0, P1 ;  /* 0x0000000000ff7886 */ /* 0x000fe20000800000 */
[----:B--23--:R-:W-:Y:S01]  /*0d80*/  UMOV UR4, 0x20 ;  /* 0x0000002000047882 */ /* 0x00cfe20000000000 */
[----:B------:R-:W2:Y:S01]  /*0d90*/  LDCU UR7, c[0x0][0x36c] ;  /* 0x00006d80ff0777ac */ /* 0x000ea20008000800 */
[----:B------:R-:W-:Y:S01]  /*0da0*/  NOP ;  /* 0x0000000000007918 */ /* 0x000fe20000000000 */
[----:B-1----:R-:W-:Y:S01]  /*0db0*/  LOP3.LUT R3, R92, 0x1f, RZ, 0xc0, !PT ;  /* 0x0000001f5c037812 */ /* 0x002fe200078ec0ff */
[----:B------:R-:W-:Y:S01]  /*0dc0*/  @!UP0 UMOV UR6, 0x400 ;  /* 0x0000040000068882 */ /* 0x000fe20000000000 */
[----:B------:R-:W-:-:S04]  /*0dd0*/  @!UP0 UIADD3 UR4, UPT, UPT, -UR4, 0x100000, URZ ;  /* 0x0010000004048890 */ /* 0x000fc8000fffe1ff */
[----:B------:R-:W-:Y:S02]  /*0de0*/  @!UP0 USHF.L.U32 UR5, UR4, 0xb, URZ ;  /* 0x0000000b04058899 */ /* 0x000fe400080006ff */
[----:B------:R-:W-:Y:S02]  /*0df0*/  @!UP0 USHF.L.U32 UR4, UR4, 0x1, URZ ;  /* 0x0000000104048899 */ /* 0x000fe400080006ff */
[----:B------:R-:W-:Y:S01]  /*0e00*/  @!UP0 ULEA UR6, UR55, UR6, 0x18 ;  /* 0x0000000637068291 */ /* 0x000fe2000f8ec0ff */
[----:B------:R-:W-:Y:S01]  /*0e10*/  VOTEU.ALL UP0, P1 ;  /* 0x0000000000ff7886 */ /* 0x000fe20000800000 */
[----:B------:R-:W-:Y:S02]  /*0e20*/  UISETP.NE.AND UP5, UPT, UR20, URZ, UPT ;  /* 0x000000ff1400728c */ /* 0x000fe4000bfa5270 */
[----:B--2---:R-:W-:Y:S01]  /*0e30*/  UISETP.EQ.U32.AND UP6, UPT, UR7, 0x1, UPT ;  /* 0x000000010700788c */ /* 0x004fe2000bfc2070 */
[----:B------:R-:W1:Y:S07]  /*0e40*/  FENCE.VIEW.ASYNC.S ;  /* 0x00000000000073c6 */ /* 0x000e6e0000000000 */
[----:B-1----:R1:W2:Y:S01]  /*0e50*/  @!UP0 SYNCS.EXCH.64 URZ, [UR6+0x110], UR4 ;  /* 0x0001100406ff85b2 */ /* 0x0022a20008000100 */
[----:B------:R-:W-:Y:S05]  /*0e60*/  BRA.U !UP6, `(.L_x_15) ;  /* 0x000000010e087547 */ /* 0x000fea000b800000 */
[----:B--2---:R-:W-:Y:S01]  /*0e70*/  UCGABAR_ARV ;  /* 0x00000000000079c7 */ /* 0x004fe20008000000 */
[----:B------:R-:W-:Y:S05]  /*0e80*/  BRA `(.L_x_16) ;  /* 0x0000000000047947 */ /* 0x000fea0003800000 */
.L_x_15:
[----:B--2---:R-:W-:Y:S01]  /*0e90*/  NOP ;  /* 0x0000000000007918 */ /* 0x004fe20000000000 */
.L_x_16:
[----:B------:R-:W2:Y:S01]  /*0ea0*/  S2UR UR22, SR_CTAID.X ;  /* 0x00000000001679c3 */ /* 0x000ea20000002500 */
[----:B------:R-:W-:-:S05]  /*0eb0*/  CS2R.32 R87, SR_CgaSize ;  /* 0x0000000000577805 */ /* 0x000fca0000008a00 */
[----:B------:R-:W-:-:S05]  /*0ec0*/  IMAD R87, R87, -0xa0, RZ ;  /* 0xffffff6057577824 */ /* 0x000fca00078e02ff */
[----:B-1----:R-:W-:-:S14]  /*0ed0*/  R2UR UR5, R87 ;  /* 0x00000000570572ca */ /* 0x002fdc00000e0000 */
[----:B------:R-:W1:Y:S01]  /*0ee0*/  LDCU UR5, c[0x0][UR5+0x2b0] ;  /* 0x00005600050577ac */ /* 0x000e620008000800 */
[----:B------:R-:W-:-:S05]  /*0ef0*/  CS2R.32 R87, SR_CgaSize ;  /* 0x0000000000577805 */ /* 0x000fca0000008a00 */
[----:B------:R-:W-:-:S05]  /*0f00*/  IMAD R87, R87, -0xa0, RZ ;  /* 0xffffff6057577824 */ /* 0x000fca00078e02ff */
[----:B------:R-:W-:-:S14]  /*0f10*/  R2UR UR4, R87 ;  /* 0x00000000570472ca */ /* 0x000fdc00000e0000 */
[----:B------:R-:W3:Y:S01]  /*0f20*/  LDCU UR4, c[0x0][UR4+0x2b4] ;  /* 0x00005680040477ac */ /* 0x000ee20008000800 */
[----:B------:R-:W4:Y:S01]  /*0f30*/  S2UR UR27, SR_CTAID.Y ;  /* 0x00000000001b79c3 */ /* 0x000f220000002600 */
[----:B------:R-:W-:-:S05]  /*0f40*/  CS2R.32 R87, SR_CgaSize ;  /* 0x0000000000577805 */ /* 0x000fca0000008a00 */
[----:B------:R-:W-:-:S05]  /*0f50*/  IMAD R87, R87, -0xa0, RZ ;  /* 0xffffff6057577824 */ /* 0x000fca00078e02ff */
[----:B------:R-:W-:-:S14]  /*0f60*/  R2UR UR7, R87 ;  /* 0x00000000570772ca */ /* 0x000fdc00000e0000 */
[----:B------:R-:W3:Y:S01]  /*0f70*/  LDCU UR7, c[0x0][UR7+0x2a0] ;  /* 0x00005400070777ac */ /* 0x000ee20008000800 */
[----:B------:R-:W-:-:S05]  /*0f80*/  CS2R.32 R87, SR_CgaSize ;  /* 0x0000000000577805 */ /* 0x000fca0000008a00 */
[----:B------:R-:W-:-:S05]  /*0f90*/  IMAD R87, R87, -0xa0, RZ ;  /* 0xffffff6057577824 */ /* 0x000fca00078e02ff */
[----:B------:R-:W-:-:S14]  /*0fa0*/  R2UR UR8, R87 ;  /* 0x00000000570872ca */ /* 0x000fdc00000e0000 */
[----:B------:R-:W3:Y:S01]  /*0fb0*/  LDCU UR8, c[0x0][UR8+0x2a4] ;  /* 0x00005480080877ac */ /* 0x000ee20008000800 */
[----:B------:R-:W-:Y:S01]  /*0fc0*/  UISETP.GT.U32.AND UP0, UPT, UR68, 0xffff, UPT ;  /* 0x0000ffff4400788c */ /* 0x000fe2000bf04070 */
[----:B------:R-:W3:Y:S01]  /*0fd0*/  LDCU UR21, c[0x0][0xb24] ;  /* 0x00016480ff1577ac */ /* 0x000ee20008000800 */
[----:B------:R-:W3:Y:S01]  /*0fe0*/  LDCU UR42, c[0x0][0xb24] ;  /* 0x00016480ff2a77ac */ /* 0x000ee20008000800 */
[----:B--2---:R-:W-:Y:S01]  /*0ff0*/  I2FP.F32.U32 R2, UR22 ;  /* 0x0000001600027c45 */ /* 0x004fe20008201000 */
[----:B------:R-:W2:Y:S04]  /*1000*/  LDCU UR25, c[0x0][0xb30] ;  /* 0x00016600ff1977ac */ /* 0x000ea80008000800 */
[----:B-1----:R-:W-:Y:S01]  /*1010*/  FMUL R2, R2, UR5 ;  /* 0x0000000502027c20 */ /* 0x002fe20008400000 */
[----:B------:R-:W-:Y:S01]  /*1020*/  USEL UR5, UR68, 0xffff, !UP0 ;  /* 0x0000ffff44057887 */ /* 0x000fe2000c000000 */
[----:B----4-:R-:W-:Y:S01]  /*1030*/  I2FP.F32.U32 R0, UR27 ;  /* 0x0000001b00007c45 */ /* 0x010fe20008201000 */
[----:B------:R-:W-:-:S03]  /*1040*/  USHF.L.U32 UR30, UR55, 0x9, URZ ;  /* 0x00000009371e7899 */ /* 0x000fc600080006ff */
[----:B------:R-:W1:Y:S01]  /*1050*/  F2I.U32.TRUNC.NTZ R2, R2 ;  /* 0x0000000200027305 */ /* 0x000e62000020f000 */
[----:B------:R-:W-:Y:S01]  /*1060*/  ULOP3.LUT UR29, UR5, 0xffff, URZ, 0xc0, !UPT ;  /* 0x0000ffff051d7892 */ /* 0x000fe2000f8ec0ff */
[----:B---3--:R-:W-:-:S06]  /*1070*/  FMUL R0, R0, UR4 ;  /* 0x0000000400007c20 */ /* 0x008fcc0008400000 */
[----:B------:R-:W3:Y:S01]  /*1080*/  F2I.U32.TRUNC.NTZ R0, R0 ;  /* 0x0000000000007305 */ /* 0x000ee2000020f000 */
[----:B-1----:R-:W-:Y:S02]  /*1090*/  R2UR UR4, R2 ;  /* 0x00000000020472ca */ /* 0x002fe400000e0000 */
[----:B------:R-:W-:Y:S02]  /*10a0*/  PRMT R2, RZ, 0x7610, R2 ;  /* 0x00007610ff027816 */ /* 0x000fe40000000002 */
[----:B---3--:R-:W-:Y:S02]  /*10b0*/  R2UR UR6, R0 ;  /* 0x00000000000672ca */ /* 0x008fe400000e0000 */
[----:B------:R-:W-:-:S07]  /*10c0*/  PRMT R0, RZ, 0x7610, R0 ;  /* 0x00007610ff007816 */ /* 0x000fce0000000000 */
[----:B------:R-:W-:-:S04]  /*10d0*/  UIADD3 UR5, UPT, UPT, -UR4, URZ, URZ ;  /* 0x000000ff04057290 */ /* 0x000fc8000fffe1ff */
[----:B------:R-:W-:Y:S02]  /*10e0*/  UIMAD UR5, UR7, UR5, UR22 ;  /* 0x00000005070572a4 */ /* 0x000fe4000f8e0216 */
[----:B------:R-:W-:-:S04]  /*10f0*/  UIADD3 UR4, UPT, UPT, -UR6, URZ, URZ ;  /* 0x000000ff06047290 */ /* 0x000fc8000fffe1ff */
[----:B------:R-:W-:Y:S01]  /*1100*/  IMAD.U32 R87, RZ, RZ, UR5 ;  /* 0x00000005ff577e24 */ /* 0x000fe2000f8e00ff */
[----:B------:R-:W-:-:S06]  /*1110*/  UIMAD UR4, UR8, UR4, UR27 ;  /* 0x00000004080472a4 */ /* 0x000fcc000f8e021b */
[----:B------:R-:W-:Y:S01]  /*1120*/  IMAD.U32 R86, RZ, RZ, UR4 ;  /* 0x00000004ff567e24 */ /* 0x000fe2000f8e00ff */
[----:B--2---:R-:W-:Y:S06]  /*1130*/  BRA.U UP5, `(.L_x_17) ;  /* 0x0000000105447547 */ /* 0x004fec000b800000 */
[----:B------:R-:W-:Y:S02]  /*1140*/  R2UR UR4, R86 ;  /* 0x00000000560472ca */ /* 0x000fe400000e0000 */
[----:B------:R-:W-:-:S11]  /*1150*/  R2UR UR7, R87 ;  /* 0x00000000570772ca */ /* 0x000fd600000e0000 */
[----:B------:R-:W-:Y:S02]  /*1160*/  UISETP.NE.AND UP0, UPT, UR4, URZ, UPT ;  /* 0x000000ff0400728c */ /* 0x000fe4000bf05270 */
[----:B------:R-:W-:Y:S02]  /*1170*/  ULOP3.LUT UR4, UR7, 0x2, URZ, 0x3c, !UPT ;  /* 0x0000000207047892 */ /* 0x000fe4000f8e3cff */
[----:B------:R-:W-:Y:S02]  /*1180*/  UISETP.GT.U32.AND UP2, UPT, UR7, 0x1, UP0 ;  /* 0x000000010700788c */ /* 0x000fe40008744070 */
[----:B------:R-:W-:Y:S02]  /*1190*/  UISETP.GT.U32.AND UP0, UPT, UR4, 0x1, UP0 ;  /* 0x000000010400788c */ /* 0x000fe40008704070 */
[----:B------:R-:W-:Y:S02]  /*11a0*/  USEL UR5, URZ, 0x2, UP2 ;  /* 0x00000002ff057887 */ /* 0x000fe40009000000 */
[----:B------:R-:W-:-:S02]  /*11b0*/  USEL UR6, URZ, 0x1, UP2 ;  /* 0x00000001ff067887 */ /* 0x000fc40009000000 */
[----:B------:R-:W-:Y:S02]  /*11c0*/  USEL UR4, URZ, 0x4, UP0 ;  /* 0x00000004ff047887 */ /* 0x000fe40008000000 */
[----:B------:R-:W-:Y:S02]  /*11d0*/  ULOP3.LUT UR7, UR7, 0xfffffffe, URZ, 0xc0, !UPT ;  /* 0xfffffffe07077892 */ /* 0x000fe4000f8ec0ff */
[----:B------:R-:W-:Y:S02]  /*11e0*/  USEL UR8, URZ, 0x8, UP0 ;  /* 0x00000008ff087887 */ /* 0x000fe40008000000 */
[----:B------:R-:W-:-:S03]  /*11f0*/  UIADD3 UR4, UPT, UPT, UR4, UR5, UR6 ;  /* 0x0000000504047290 */ /* 0x000fc6000fffe006 */
[----:B------:R-:W-:Y:S01]  /*1200*/  UMOV UR5, 0x3 ;  /* 0x0000000300057882 */ /* 0x000fe20000000000 */
[----:B------:R-:W-:Y:S02]  /*1210*/  UIADD3 UR4, UPT, UPT, UR4, UR8, URZ ;  /* 0x0000000804047290 */ /* 0x000fe4000fffe0ff */
[----:B------:R-:W-:-:S04]  /*1220*/  USHF.L.U32 UR5, UR5, UR7, URZ ;  /* 0x0000000705057299 */ /* 0x000fc800080006ff */
[----:B------:R-:W-:Y:S02]  /*1230*/  IMAD.U32 R2, RZ, RZ, UR4 ;  /* 0x00000004ff027e24 */ /* 0x000fe4000f8e00ff */
[----:B------:R-:W-:-:S07]  /*1240*/  IMAD.U32 R0, RZ, RZ, UR5 ;  /* 0x00000005ff007e24 */ /* 0x000fce000f8e00ff */
.L_x_17:
[----:B------:R-:W1:Y:S01]  /*1250*/  S2UR UR36, SR_CTAID.Z ;  /* 0x00000000002479c3 */ /* 0x000e620000002700 */
[----:B------:R-:W-:Y:S01]  /*1260*/  UISETP.GE.AND UP0, UPT, UR21, 0x1, UPT ;  /* 0x000000011500788c */ /* 0x000fe2000bf06270 */
[----:B------:R-:W-:Y:S01]  /*1270*/  UMOV UR28, 0x5 ;  /* 0x00000005001c7882 */ /* 0x000fe20000000000 */
[----:B------:R-:W-:-:S07]  /*1280*/  UMOV UR26, UR22 ;  /* 0x00000016001a7c82 */ /* 0x000fce0008000000 */
[----:B------:R-:W-:Y:S05]  /*1290*/  BRA.U !UP0, `(.L_x_18) ;  /* 0x0000000108d47547 */ /* 0x000fea000b800000 */
[----:B------:R-:W2:Y:S01]  /*12a0*/  LDCU.128 UR16, c[0x0][0xb10] ;  /* 0x00016200ff1077ac */ /* 0x000ea20008000c00 */
[----:B------:R-:W3:Y:S01]  /*12b0*/  LDCU UR6, c[0x0][0x370] ;  /* 0x00006e00ff0677ac */ /* 0x000ee20008000800 */
[----:B------:R-:W4:Y:S01]  /*12c0*/  LDCU UR7, c[0x0][0x374] ;  /* 0x00006e80ff0777ac */ /* 0x000f220008000800 */
[----:B------:R-:W1:Y:S01]  /*12d0*/  LDCU UR23, c[0x0][0xb0c] ;  /* 0x00016180ff1777ac */ /* 0x000e620008000800 */
[----:B------:R-:W1:Y:S01]  /*12e0*/  LDCU UR24, c[0x0][0xb20] ;  /* 0x00016400ff1877ac */ /* 0x000e620008000800 */
[----:B------:R-:W1:Y:S01]  /*12f0*/  LDCU.64 UR8, c[0x0][0xb28] ;  /* 0x00016500ff0877ac */ /* 0x000e620008000a00 */
[----:B--2---:R-:W-:Y:S02]  /*1300*/  UISETP.NE.AND UP3, UPT, UR18, 0x1, UPT ;  /* 0x000000011200788c */ /* 0x004fe4000bf65270 */
[----:B----4-:R-:W-:Y:S02]  /*1310*/  UIMAD.WIDE.U32 UR10, UR7, UR19, URZ ;  /* 0x00000013070a72a5 */ /* 0x010fe4000f8e00ff */
[----:B---3--:R-:W-:-:S02]  /*1320*/  UIMAD.WIDE.U32 UR12, UR6, UR16, URZ ;  /* 0x00000010060c72a5 */ /* 0x008fc4000f8e00ff */
[----:B-1----:R-:W-:Y:S02]  /*1330*/  UISETP.NE.AND UP0, UPT, UR23, 0x1, UPT ;  /* 0x000000011700788c */ /* 0x002fe4000bf05270 */
[----:B------:R-:W-:Y:S01]  /*1340*/  UIMAD.WIDE.U32 UR4, UR22, UR16, URZ ;  /* 0x00000010160472a5 */ /* 0x000fe2000f8e00ff */
[----:B------:R-:W-:Y:S02]  /*1350*/  UMOV UR10, UR11 ;  /* 0x0000000b000a7c82 */ /* 0x000fe40008000000 */
[----:B------:R-:W-:Y:S01]  /*1360*/  UMOV UR12, UR13 ;  /* 0x0000000d000c7c82 */ /* 0x000fe20008000000 */
[----:B------:R-:W-:Y:S02]  /*1370*/  @UP3 USHF.R.U32.HI UR7, URZ, UR24, UR10 ;  /* 0x00000018ff073299 */ /* 0x000fe4000801160a */
[----:B------:R-:W-:Y:S01]  /*1380*/  UISETP.NE.AND UP2, UPT, UR21, 0x1, UPT ;  /* 0x000000011500788c */ /* 0x000fe2000bf45270 */
[----:B------:R-:W-:Y:S02]  /*1390*/  UMOV UR4, UR5 ;  /* 0x0000000500047c82 */ /* 0x000fe40008000000 */
[----:B------:R-:W-:-:S02]  /*13a0*/  @UP0 USHF.R.U32.HI UR6, URZ, UR17, UR12 ;  /* 0x00000011ff060299 */ /* 0x000fc4000801160c */
[----:B------:R-:W-:Y:S02]  /*13b0*/  USHF.R.U32.HI UR4, URZ, UR17, UR4 ;  /* 0x00000011ff047299 */ /* 0x000fe40008011604 */
[----:B------:R-:W-:Y:S02]  /*13c0*/  UIMAD.WIDE.U32 UR12, UR27, UR19, URZ ;  /* 0x000000131b0c72a5 */ /* 0x000fe4000f8e00ff */
[----:B------:R-:W-:Y:S02]  /*13d0*/  UIMAD.WIDE.U32 UR10, UR7, UR8, URZ ;  /* 0x00000008070a72a5 */ /* 0x000fe4000f8e00ff */
[----:B------:R-:W-:Y:S02]  /*13e0*/  UIMAD.WIDE.U32 UR14, UR6, UR8, URZ ;  /* 0x00000008060e72a5 */ /* 0x000fe4000f8e00ff */
[----:B------:R-:W-:-:S03]  /*13f0*/  USEL UR5, UR22, UR4, !UP0 ;  /* 0x0000000416057287 */ /* 0x000fc6000c000000 */
[----:B------:R-:W-:Y:S01]  /*1400*/  UMOV UR4, UR13 ;  /* 0x0000000d00047c82 */ /* 0x000fe20008000000 */
[----:B------:R-:W-:Y:S01]  /*1410*/  UMOV UR10, UR11 ;  /* 0x0000000b000a7c82 */ /* 0x000fe20008000000 */
[----:B------:R-:W-:Y:S02]  /*1420*/  USHF.R.U32.HI UR4, URZ, UR24, UR4 ;  /* 0x00000018ff047299 */ /* 0x000fe40008011604 */
[----:B------:R-:W-:Y:S01]  /*1430*/  @UP2 USHF.R.U32.HI UR7, URZ, UR9, UR10 ;  /* 0x00000009ff072299 */ /* 0x000fe2000801160a */
[----:B------:R-:W-:Y:S01]  /*1440*/  UMOV UR14, UR15 ;  /* 0x0000000f000e7c82 */ /* 0x000fe20008000000 */
[----:B------:R-:W-:Y:S02]  /*1450*/  USEL UR4, UR27, UR4, !UP3 ;  /* 0x000000041b047287 */ /* 0x000fe4000d800000 */
[----:B------:R-:W-:Y:S02]  /*1460*/  @UP2 USHF.R.U32.HI UR6, URZ, UR9, UR14 ;  /* 0x00000009ff062299 */ /* 0x000fe4000801160e */
[----:B------:R-:W-:-:S02]  /*1470*/  UIMAD UR7, UR7, UR21, URZ ;  /* 0x00000015070772a4 */ /* 0x000fc4000f8e02ff */
[----:B------:R-:W-:Y:S02]  /*1480*/  UIMAD UR12, UR6, UR21, URZ ;  /* 0x00000015060c72a4 */ /* 0x000fe4000f8e02ff */
[----:B------:R-:W-:Y:S02]  /*1490*/  UISETP.GE.AND UP0, UPT, UR4, UR7, UPT ;  /* 0x000000070400728c */ /* 0x000fe4000bf06270 */
[----:B------:R-:W-:Y:S02]  /*14a0*/  UIMAD.WIDE.U32 UR10, UR4, UR8, URZ ;  /* 0x00000008040a72a5 */ /* 0x000fe4000f8e00ff */
[----:B------:R-:W-:Y:S02]  /*14b0*/  UISETP.GE.OR UP0, UPT, UR5, UR12, UP0 ;  /* 0x0000000c0500728c */ /* 0x000fe40008706670 */
[----:B------:R-:W-:Y:S02]  /*14c0*/  UIMAD.WIDE.U32 UR12, UR5, UR8, URZ ;  /* 0x00000008050c72a5 */ /* 0x000fe4000f8e00ff */
[----:B------:R-:W-:Y:S01]  /*14d0*/  UIADD3 UR10, UPT, UPT, -UR4, URZ, URZ ;  /* 0x000000ff040a7290 */ /* 0x000fe2000fffe1ff */
[----:B------:R-:W-:Y:S01]  /*14e0*/  UMOV UR8, UR11 ;  /* 0x0000000b00087c82 */ /* 0x000fe20008000000 */
[----:B------:R-:W-:-:S02]  /*14f0*/  UIADD3 UR26, UPT, UPT, -UR5, URZ, URZ ;  /* 0x000000ff051a7290 */ /* 0x000fc4000fffe1ff */
[----:B------:R-:W-:-:S03]  /*1500*/  USHF.R.U32.HI UR8, URZ, UR9, UR8 ;  /* 0x00000009ff087299 */ /* 0x000fc60008011608 */
[----:B------:R-:W-:Y:S01]  /*1510*/  @!UP0 UMOV UR7, UR13 ;  /* 0x0000000d00078c82 */ /* 0x000fe20008000000 */
[----:B------:R-:W-:Y:S02]  /*1520*/  UIMAD UR27, UR18, UR10, UR27 ;  /* 0x0000000a121b72a4 */ /* 0x000fe4000f8e021b */
[----:B------:R-:W-:Y:S02]  /*1530*/  USEL UR8, UR4, UR8, !UP2 ;  /* 0x0000000804087287 */ /* 0x000fe4000d000000 */
[----:B------:R-:W-:Y:S02]  /*1540*/  @!UP0 USHF.R.U32.HI UR7, URZ, UR9, UR7 ;  /* 0x00000009ff078299 */ /* 0x000fe40008011607 */
[----:B------:R-:W-:Y:S02]  /*1550*/  UIADD3 UR9, UPT, UPT, -UR8, URZ, URZ ;  /* 0x000000ff08097290 */ /* 0x000fe4000fffe1ff */
[----:B------:R-:W-:Y:S02]  /*1560*/  @!UP0 USEL UR7, UR5, UR7, !UP2 ;  /* 0x0000000705078287 */ /* 0x000fe4000d000000 */
[----:B------:R-:W-:-:S02]  /*1570*/  UIMAD UR9, UR21, UR9, UR4 ;  /* 0x00000009150972a4 */ /* 0x000fc4000f8e0204 */
[----:B------:R-:W-:Y:S02]  /*1580*/  @!UP0 UIADD3 UR8, UPT, UPT, UR8, -UR7, URZ ;  /* 0x8000000708088290 */ /* 0x000fe4000fffe0ff */
[----:B------:R-:W-:Y:S02]  /*1590*/  @!UP0 UIMAD UR6, UR9, UR6, UR7 ;  /* 0x00000006090682a4 */ /* 0x000fe4000f8e0207 */
[----:B------:R-:W-:Y:S02]  /*15a0*/  @!UP0 UIMAD UR4, UR8, UR21, UR5 ;  /* 0x00000015080482a4 */ /* 0x000fe4000f8e0205 */
[----:B------:R-:W-:Y:S02]  /*15b0*/  UIMAD UR26, UR23, UR26, UR22 ;  /* 0x0000001a171a72a4 */ /* 0x000fe4000f8e0216 */
[----:B------:R-:W-:Y:S01]  /*15c0*/  UIMAD UR27, UR4, UR18, UR27 ;  /* 0x00000012041b72a4 */ /* 0x000fe2000f8e021b */
[----:B------:R-:W-:Y:S02]  /*15d0*/  @!UP0 UMOV UR5, UR6 ;  /* 0x0000000600058c82 */ /* 0x000fe40008000000 */
[----:B------:R-:W-:-:S12]  /*15e0*/  UIMAD UR26, UR5, UR23, UR26 ;  /* 0x00000017051a72a4 */ /* 0x000fd8000f8e021a */
.L_x_18:
[----:B------:R-:W-:Y:S02]  /*15f0*/  UISETP.NE.AND UP2, UPT, UR25, 0x1, UPT ;  /* 0x000000011900788c */ /* 0x000fe4000bf45270 */
[----:B------:R-:W-:Y:S02]  /*1600*/  UISETP.NE.AND UP0, UPT, UR20, 0x2, UPT ;  /* 0x000000021400788c */ /* 0x000fe4000bf05270 */
[----:B------:R-:W-:Y:S02]  /*1610*/  ULOP3.LUT UR30, UR30, 0x400, URZ, 0xc0, !UPT ;  /* 0x000004001e1e7892 */ /* 0x000fe4000f8ec0ff */
[----:B------:R-:W-:-:S03]  /*1620*/  USHF.L.U32 UR29, UR28, UR29, URZ ;  /* 0x0000001d1c1d7299 */ /* 0x000fc600080006ff */
[----:B------:R-:W-:Y:S09]  /*1630*/  BRA.U UP2, `(.L_x_19) ;  /* 0x0000000102407547 */ /* 0x000ff2000b800000 */
[----:B------:R-:W2:Y:S01]  /*1640*/  LDCU.128 UR8, c[0x0][0xb10] ;  /* 0x00016200ff0877ac */ /* 0x000ea20008000c00 */
[----:B------:R-:W3:Y:S01]  /*1650*/  LDCU UR12, c[0x0][0xb0c] ;  /* 0x00016180ff0c77ac */ /* 0x000ee20008000800 */
[----:B------:R-:W4:Y:S01]  /*1660*/  LDCU UR13, c[0x0][0xb20] ;  /* 0x00016400ff0d77ac */ /* 0x000f220008000800 */
[----:B--2---:R-:W-:Y:S02]  /*1670*/  UIMAD.WIDE.U32 UR4, UR26, UR8, URZ ;  /* 0x000000081a0472a5 */ /* 0x004fe4000f8e00ff */
[----:B------:R-:W-:Y:S02]  /*1680*/  UIMAD.WIDE.U32 UR6, UR27, UR11, URZ ;  /* 0x0000000b1b0672a5 */ /* 0x000fe4000f8e00ff */
[----:B---3--:R-:W-:Y:S02]  /*1690*/  UISETP.NE.AND UP2, UPT, UR12, 0x1, UPT ;  /* 0x000000010c00788c */ /* 0x008fe4000bf45270 */
[----:B------:R-:W-:-:S03]  /*16a0*/  USHF.R.U32.HI UR5, URZ, UR9, UR5 ;  /* 0x00000009ff057299 */ /* 0x000fc60008011605 */
[----:B------:R-:W-:Y:S01]  /*16b0*/  UMOV UR4, UR7 ;  /* 0x0000000700047c82 */ /* 0x000fe20008000000 */
[----:B------:R-:W-:Y:S02]  /*16c0*/  USEL UR5, UR26, UR5, !UP2 ;  /* 0x000000051a057287 */ /* 0x000fe4000d000000 */
[----:B------:R-:W-:Y:S02]  /*16d0*/  UISETP.NE.AND UP2, UPT, UR10, 0x1, UPT ;  /* 0x000000010a00788c */ /* 0x000fe4000bf45270 */
[----:B----4-:R-:W-:-:S04]  /*16e0*/  USHF.R.U32.HI UR4, URZ, UR13, UR4 ;  /* 0x0000000dff047299 */ /* 0x010fc80008011604 */
[----:B------:R-:W-:-:S04]  /*16f0*/  USEL UR4, UR27, UR4, !UP2 ;  /* 0x000000041b047287 */ /* 0x000fc8000d000000 */
[----:B------:R-:W-:Y:S02]  /*1700*/  UIADD3 UR6, UPT, UPT, -UR4, UR5, URZ ;  /* 0x0000000504067290 */ /* 0x000fe4000fffe1ff */
[----:B------:R-:W-:Y:S02]  /*1710*/  UIADD3 UR4, UPT, UPT, UR4, -UR5, URZ ;  /* 0x8000000504047290 */ /* 0x000fe4000fffe0ff */
[----:B------:R-:W-:Y:S02]  /*1720*/  UIMAD UR27, UR6, UR10, UR27 ;  /* 0x0000000a061b72a4 */ /* 0x000fe4000f8e021b */
[----:B------:R-:W-:-:S12]  /*1730*/  UIMAD UR26, UR4, UR12, UR26 ;  /* 0x0000000c041a72a4 */ /* 0x000fd8000f8e021a */
.L_x_19:
[----:B------:R-:W-:Y:S05]  /*1740*/  BRA.U !UP6, `(.L_x_20) ;  /* 0x000000010e0c7547 */ /* 0x000fea000b800000 */
[----:B------:R-:W-:Y:S01]  /*1750*/  UCGABAR_WAIT ;  /* 0x0000000000007dc7 */ /* 0x000fe20008000000 */
[----:B------:R-:W-:Y:S01]  /*1760*/  CCTL.IVALL ;  /* 0x00000000ff00798f */ /* 0x000fe20002000000 */
[----:B------:R-:W-:Y:S05]  /*1770*/  BRA `(.L_x_21) ;  /* 0x0000000000047947 */ /* 0x000fea0003800000 */
.L_x_20:
[----:B------:R-:W-:Y:S06]  /*1780*/  BAR.SYNC.DEFER_BLOCKING 0x0 ;  /* 0x0000000000007b1d */ /* 0x000fec0000010000 */
.L_x_21:
[----:B------:R-:W-:Y:S05]  /*1790*/  BRA.U UP0, `(.L_x_22) ;  /* 0x0000001500847547 */ /* 0x000fea000b800000 */
[----:B------:R-:W2:Y:S01]  /*17a0*/  LDCU UR6, c[0x0][0x38c] ;  /* 0x00007180ff0677ac */ /* 0x000ea20008000800 */
[----:B------:R-:W-:Y:S01]  /*17b0*/  PLOP3.LUT P1, PT, PT, PT, UP4, 0x80, 0x8 ;  /* 0x000000000008781c */ /* 0x000fe20003f2f048 */
[----:B------:R-:W-:Y:S01]  /*17c0*/  IMAD.MOV.U32 R12, RZ, RZ, 0x1 ;  /* 0x00000001ff0c7424 */ /* 0x000fe200078e00ff */
[----:B------:R-:W-:Y:S01]  /*17d0*/  ISETP.NE.AND P2, PT, R3, RZ, P3 ;  /* 0x000000ff0300720c */ /* 0x000fe20001f45270 */
[----:B------:R-:W-:Y:S01]  /*17e0*/  UISETP.NE.AND UP1, UPT, UR20, URZ, UPT ;  /* 0x000000ff1400728c */ /* 0x000fe2000bf25270 */
[----:B------:R-:W-:Y:S02]  /*17f0*/  PLOP3.LUT P1, PT, P1, PT, PT, 0x8, 0x80 ;  /* 0x000000000080781c */ /* 0x000fe40000f2e170 */
[----:B------:R-:W-:Y:S01]  /*1800*/  CS2R R10, SRZ ;  /* 0x00000000000a7805 */ /* 0x000fe2000001ff00 */
[----:B------:R-:W-:Y:S01]  /*1810*/  IMAD.MOV.U32 R9, RZ, RZ, RZ ;  /* 0x000000ffff097224 */ /* 0x000fe200078e00ff */
[----:B------:R-:W3:Y:S01]  /*1820*/  LDCU UR47, c[0x0][0x370] ;  /* 0x00006e00ff2f77ac */ /* 0x000ee20008000800 */
[----:B------:R-:W-:Y:S01]  /*1830*/  IMAD.MOV.U32 R8, RZ, RZ, 0x1 ;  /* 0x00000001ff087424 */ /* 0x000fe200078e00ff */
[----:B------:R-:W-:Y:S01]  /*1840*/  USEL UR31, UR43, 0x2, UP1 ;  /* 0x000000022b1f7887 */ /* 0x000fe20008800000 */
[----:B------:R-:W4:Y:S01]  /*1850*/  LDCU.64 UR40, c[0x0][0x348] ;  /* 0x00006900ff2877ac */ /* 0x000f220008000a00 */
[----:B--2---:R-:W-:-:S02]  /*1860*/  UIADD3 UR5, UPT, UPT, UR6, 0x7f, URZ ;  /* 0x0000007f06057890 */ /* 0x004fc4000fffe0ff */
[----:B------:R-:W-:Y:S02]  /*1870*/  USHF.L.U32 UR54, UR22, 0x7, URZ ;  /* 0x0000000716367899 */ /* 0x000fe400080006ff */
[----:B------:R-:W-:Y:S02]  /*1880*/  USHF.R.S32.HI UR4, URZ, 0x1f, UR5 ;  /* 0x0000001fff047899 */ /* 0x000fe40008011405 */
[----:B------:R-:W-:Y:S02]  /*1890*/  UIADD3 UR53, UPT, UPT, UR6, 0xfe, URZ ;  /* 0x000000fe06357890 */ /* 0x000fe4000fffe0ff */
[----:B------:R-:W-:Y:S02]  /*18a0*/  ULEA.HI UR4, UR4, UR5, URZ, 0x7 ;  /* 0x0000000504047291 */ /* 0x000fe4000f8f38ff */
[----:B------:R-:W-:Y:S02]  /*18b0*/  USHF.L.U32 UR5, UR22, 0x5, URZ ;  /* 0x0000000516057899 */ /* 0x000fe400080006ff */
[----:B------:R-:W-:-:S02]  /*18c0*/  USHF.R.S32.HI UR49, URZ, 0x7, UR4 ;  /* 0x00000007ff317899 */ /* 0x000fc40008011404 */
[----:B------:R-:W-:Y:S02]  /*18d0*/  UIADD3 UR4, UPT, UPT, UR6, -0x1, URZ ;  /* 0xffffffff06047890 */ /* 0x000fe4000fffe0ff */
[----:B------:R-:W-:Y:S02]  /*18e0*/  UISETP.LT.U32.AND UP0, UPT, UR49, 0x5, UPT ;  /* 0x000000053100788c */ /* 0x000fe4000bf01070 */
[----:B------:R-:W-:Y:S02]  /*18f0*/  UISETP.GE.U32.AND UP2, UPT, UR4, -0xff, UPT ;  /* 0xffffff010400788c */ /* 0x000fe4000bf46070 */
[----:B------:R-:W-:Y:S02]  /*1900*/  USEL UR48, UR49, 0x5, UP0 ;  /* 0x0000000531307887 */ /* 0x000fe40008000000 */
[----:B------:R-:W-:Y:S02]  /*1910*/  ULOP3.LUT UR5, UR5, 0x20, URZ, 0xc0, !UPT ;  /* 0x0000002005057892 */ /* 0x000fe4000f8ec0ff */
[----:B------:R-:W-:Y:S01]  /*1920*/  UIADD3 UR4, UPT, UPT, UR48, -0x1, URZ ;  /* 0xffffffff30047890 */ /* 0x000fe2000fffe0ff */
[----:B------:R-:W2:Y:S04]  /*1930*/  LDCU UR46, c[0x0][0x374] ;  /* 0x00006e80ff2e77ac */ /* 0x000ea80008000800 */
[----:B------:R-:W-:-:S02]  /*1940*/  @UP2 UIADD3 UR4, UPT, UPT, UR48, URZ, URZ ;  /* 0x000000ff30042290 */ /* 0x000fc4000fffe0ff */
[----:B------:R-:W-:Y:S02]  /*1950*/  ULEA.HI UR51, UR30, UR5, URZ, 0x1a ;  /* 0x000000051e337291 */ /* 0x000fe4000f8fd0ff */
[----:B------:R-:W-:Y:S02]  /*1960*/  UIADD3 UR52, UPT, UPT, UR49, -UR48, URZ ;  /* 0x8000003031347290 */ /* 0x000fe4000fffe0ff */
[----:B------:R-:W-:Y:S02]  /*1970*/  UIADD3 UR43, UPT, UPT, UR4, 0x1, URZ ;  /* 0x00000001042b7890 */ /* 0x000fe4000fffe0ff */
[----:B------:R-:W-:Y:S01]  /*1980*/  UIADD3 UR50, UPT, UPT, -UR4, URZ, URZ ;  /* 0x000000ff04327290 */ /* 0x000fe2000fffe1ff */
[----:B---34-:R-:W-:-:S11]  /*1990*/  UMOV UR15, URZ ;  /* 0x000000ff000f7c82 */ /* 0x018fd60008000000 */
.L_x_44:
[----:B------:R-:W-:Y:S01]  /*19a0*/  UISETP.NE.AND UP0, UPT, UR55, URZ, UPT ;  /* 0x000000ff3700728c */ /* 0x000fe2000bf05270 */
[----:B------:R-:W3:Y:S08]  /*19b0*/  S2UR UR55, SR_CgaCtaId ;  /* 0x00000000003779c3 */ /* 0x000ef00000008800 */
[----:B-1----:R-:W-:Y:S05]  /*19c0*/  BRA.U UP0, `(.L_x_23) ;  /* 0x0000000100347547 */ /* 0x002fea000b800000 */
[----:B------:R-:W4:Y:S01]  /*19d0*/  S2R R0, SR_CgaCtaId ;  /* 0x0000000000007919 */ /* 0x000f220000008800 */
[----:B------:R-:W-:Y:S02]  /*19e0*/  MOV R3, 0x400 ;  /* 0x0000040000037802 */ /* 0x000fe40000000f00 */
[----:B------:R-:W-:Y:S02]  /*19f0*/  SHF.L.U32 R2, R8, 0x1f, RZ ;  /* 0x0000001f08027819 */ /* 0x000fe400000006ff */
[----:B----4-:R-:W-:-:S05]  /*1a00*/  LEA R0, R0, R3, 0x18 ;  /* 0x0000000300007211 */ /* 0x010fca00078ec0ff */
[----:B------:R-:W-:-:S04]  /*1a10*/  IMAD R3, R9, 0x8, R0 ;  /* 0x0000000809037824 */ /* 0x000fc800078e0200 */
[----:B------:R-:W4:Y:S02]  /*1a20*/  SYNCS.PHASECHK.TRANS64.TRYWAIT P0, [R3+URZ+0x100], R2 ;  /* 0x00010002030075a7 */ /* 0x000f2400080011ff */
[----:B----4-:R-:W-:Y:S05]  /*1a30*/  @!P0 BRA `(.L_x_24) ;  /* 0x0000006c00408947 */ /* 0x010fea0003800000 */
.L_x_136:
[----:B------:R-:W-:Y:S01]  /*1a40*/  VIADD R9, R9, 0x1 ;  /* 0x0000000109097836 */ /* 0x000fe20000000000 */
[----:B------:R4:W-:Y:S04]  /*1a50*/  SYNCS.ARRIVE.TRANS64.A1T0 RZ, [R3+URZ+0xf0], RZ ;  /* 0x0000f0ff03ff79a7 */ /* 0x0009e800081000ff */
[----:B------:R-:W-:-:S04]  /*1a60*/  ISETP.NE.AND P0, PT, R9, 0x2, PT ;  /* 0x000000020900780c */ /* 0x000fc80003f05270 */
[----:B------:R-:W-:Y:S02]  /*1a70*/  SEL R9, R9, RZ, P0 ;  /* 0x000000ff09097207 */ /* 0x000fe40000000000 */
[----:B----4-:R-:W-:-:S04]  /*1a80*/  SEL R3, RZ, 0x1, P0 ;  /* 0x00000001ff037807 */ /* 0x010fc80000000000 */
[----:B------:R-:W-:-:S07]  /*1a90*/  LOP3.LUT R8, R8, R3, RZ, 0x3c, !PT ;  /* 0x0000000308087212 */ /* 0x000fce00078e3cff */
.L_x_23:
[----:B------:R-:W-:Y:S01]  /*1aa0*/  UMOV UR14, 0x400 ;  /* 0x00000400000e7882 */ /* 0x000fe20000000000 */
[----:B------:R-:W-:Y:S01]  /*1ab0*/  SHF.L.U32 R0, R12, 0x1f, RZ ;  /* 0x0000001f0c007819 */ /* 0x000fe200000006ff */
[----:B---3--:R-:W-:Y:S02]  /*1ac0*/  ULEA UR14, UR55, UR14, 0x18 ;  /* 0x0000000e370e7291 */ /* 0x008fe4000f8ec0ff */
[----:B------:R-:W-:Y:S02]  /*1ad0*/  UISETP.GE.U32.AND UP0, UPT, UR53, 0xff, UPT ;  /* 0x000000ff3500788c */ /* 0x000fe4000bf06070 */
[----:B------:R-:W-:Y:S02]  /*1ae0*/  ULEA UR4, UR15, UR14, 0x3 ;  /* 0x0000000e0f047291 */ /* 0x000fe4000f8e18ff */
[----:B------:R-:W-:Y:S01]  /*1af0*/  ULEA UR19, UR27, UR51, 0x6 ;  /* 0x000000331b137291 */ /* 0x000fe2000f8e30ff */
[----:B------:R-:W-:-:S06]  /*1b00*/  UMOV UR13, URZ ;  /* 0x000000ff000d7c82 */ /* 0x000fcc0008000000 */
[----:B------:R3:W4:Y:S01]  /*1b10*/  SYNCS.PHASECHK.TRANS64.TRYWAIT P0, [UR4+0x28], R0 ;  /* 0x00002800ff0075a7 */ /* 0x0007220008001104 */
[----:B------:R-:W-:-:S04]  /*1b20*/  ULEA.HI UR4, UR26, UR26, URZ, 0x1 ;  /* 0x0000001a1a047291 */ /* 0x000fc8000f8f08ff */
[----:B------:R-:W-:-:S04]  /*1b30*/  USHF.L.U32 UR4, UR4, 0x7, URZ ;  /* 0x0000000704047899 */ /* 0x000fc800080006ff */
[----:B------:R-:W-:-:S04]  /*1b40*/  ULOP3.LUT UR35, UR4, 0xffffff00, URZ, 0xc0, !UPT ;  /* 0xffffff0004237892 */ /* 0x000fc8000f8ec0ff */
[----:B------:R-:W-:Y:S01]  /*1b50*/  ULOP3.LUT UR35, UR35, 0x80, UR54, 0xf8, !UPT ;  /* 0x0000008023237892 */ /* 0x000fe2000f8ef836 */
[----:B------:R-:W-:Y:S11]  /*1b60*/  BRA.U !UP0, `(.L_x_25) ;  /* 0x0000000108f87547 */ /* 0x000ff6000b800000 */
[----:B------:R-:W-:Y:S01]  /*1b70*/  UMOV UR21, UR50 ;  /* 0x0000003200157c82 */ /* 0x000fe20008000000 */
[----:B------:R-:W-:Y:S01]  /*1b80*/  UMOV UR4, UR15 ;  /* 0x0000000f00047c82 */ /* 0x000fe20008000000 */
[----:B------:R-:W-:-:S05]  /*1b90*/  UMOV UR26, 0x40 ;  /* 0x00000040001a7882 */ /* 0x000fca0000000000 */
.L_x_31:
[----:B------:R-:W-:Y:S01]  /*1ba0*/  ULEA UR33, UR4, UR14, 0x3 ;  /* 0x0000000e04217291 */ /* 0x000fe2000f8e18ff */
[----:B------:R-:W-:Y:S01]  /*1bb0*/  @P3 MOV R2, 0x14000 ;  /* 0x0001400000023802 */ /* 0x000fe20000000f00 */
[----:B--2-4-:R-:W-:Y:S10]  /*1bc0*/  @P0 BRA `(.L_x_26) ;  /* 0x00000000000c0947 */ /* 0x014ff40003800000 */
[----:B------:R-:W-:-:S04]  /*1bd0*/  SHF.L.U32 R3, R12, 0x1f, RZ ;  /* 0x0000001f0c037819 */ /* 0x000fc800000006ff */
[----:B------:R-:W4:Y:S02]  /*1be0*/  SYNCS.PHASECHK.TRANS64.TRYWAIT P0, [UR33+0x28], R3 ;  /* 0x00002803ff0075a7 */ /* 0x000f240008001121 */
[----:B----4-:R-:W-:Y:S05]  /*1bf0*/  @!P0 BRA `(.L_x_27) ;  /* 0x0000006800e48947 */ /* 0x010fea0003800000 */
.L_x_26:
[----:B------:R4:W-:Y:S01]  /*1c00*/  @P3 SYNCS.ARRIVE.TRANS64 RZ, [UR33], R2 ;  /* 0x00000002ffff39a7 */ /* 0x0009e20008000021 */
[----:B------:R-:W-:Y:S02]  /*1c10*/  ULOP3.LUT UR5, UR31, 0x2, URZ, 0xfc, !UPT ;  /* 0x000000021f057892 */ /* 0x000fe4000f8efcff */
[----:B------:R-:W-:Y:S02]  /*1c20*/  UIADD3 UR21, UPT, UPT, UR21, 0x1, URZ ;  /* 0x0000000115157890 */ /* 0x000fe4000fffe0ff */
[----:B------:R-:W-:Y:S02]  /*1c30*/  UISETP.NE.AND UP0, UPT, UR5, 0x2, UPT ;  /* 0x000000020500788c */ /* 0x000fe4000bf05270 */
[----:B------:R-:W-:-:S07]  /*1c40*/  UISETP.NE.AND UP2, UPT, UR21, 0x1, UPT ;  /* 0x000000011500788c */ /* 0x000fce000bf45270 */
[----:B------:R-:W-:Y:S05]  /*1c50*/  BRA.U UP0, `(.L_x_28) ;  /* 0x0000000100047547 */ /* 0x000fea000b800000 */
[----:B-12---:R-:W-:Y:S05]  /*1c60*/  BPT.TRAP 0x1 ;  /* 0x000000040000795c */ /* 0x006fea0000300000 */
.L_x_28:
[----:B------:R-:W-:Y:S04]  /*1c70*/  BSSY.RECONVERGENT B0, `(.L_x_29) ;  /* 0x0000003000007945 */ /* 0x000fe80003800200 */
[----:B------:R-:W-:Y:S05]  /*1c80*/  @!P2 BRA `(.L_x_30) ;  /* 0x000000000004a947 */ /* 0x000fea0003800000 */
[----:B-12---:R-:W-:Y:S05]  /*1c90*/  BPT.TRAP 0x1 ;  /* 0x000000040000795c */ /* 0x006fea0000300000 */
.L_x_30:
[----:B-12---:R-:W-:Y:S05]  /*1ca0*/  BSYNC.RECONVERGENT B0 ;  /* 0x0000000000007941 */ /* 0x006fea0003800200 */
.L_x_29:
[----:B------:R-:W-:Y:S02]  /*1cb0*/  UIADD3 UR5, UPT, UPT, UR4, 0x1, URZ ;  /* 0x0000000104057890 */ /* 0x000fe4000fffe0ff */
[----:B------:R-:W-:Y:S02]  /*1cc0*/  ULEA UR8, UR4, UR30, 0xc ;  /* 0x0000001e04087291 */ /* 0x000fe4000f8e60ff */
[----:B------:R-:W-:Y:S02]  /*1cd0*/  UISETP.NE.AND UP0, UPT, UR5, 0x5, UPT ;  /* 0x000000050500788c */ /* 0x000fe4000bf05270 */
[----:B------:R-:W-:Y:S02]  /*1ce0*/  ULEA UR24, UR4, UR14, 0xf ;  /* 0x0000000e04187291 */ /* 0x000fe4000f8e78ff */
[----:B------:R-:W-:Y:S02]  /*1cf0*/  USEL UR6, URZ, 0x1, UP0 ;  /* 0x00000001ff067887 */ /* 0x000fe40008000000 */
[----:B------:R-:W-:-:S02]  /*1d00*/  USEL UR15, UR5, URZ, UP0 ;  /* 0x000000ff050f7287 */ /* 0x000fc40008000000 */
[----:B------:R-:W-:Y:S02]  /*1d10*/  UIADD3 UR4, UP0, UPT, UR40, 0x180, URZ ;  /* 0x0000018028047890 */ /* 0x000fe4000ff1e0ff */
[----:B------:R-:W-:Y:S01]  /*1d20*/  ULEA UR5, UR15, UR14, 0x3 ;  /* 0x0000000e0f057291 */ /* 0x000fe2000f8e18ff */
[----:B------:R-:W-:Y:S01]  /*1d30*/  LOP3.LUT R12, R12, UR6, RZ, 0x3c, !PT ;  /* 0x000000060c0c7c12 */ /* 0x000fe2000f8e3cff */
[----:B------:R-:W-:Y:S02]  /*1d40*/  UIADD3 UR6, UP1, UPT, UR40, 0x80, URZ ;  /* 0x0000008028067890 */ /* 0x000fe4000ff3e0ff */
[----:B------:R-:W-:Y:S01]  /*1d50*/  ULEA UR8, UR8, UR14, 0x1 ;  /* 0x0000000e08087291 */ /* 0x000fe2000f8e08ff */
[----:B---3--:R-:W-:Y:S01]  /*1d60*/  SHF.L.U32 R0, R12, 0x1f, RZ ;  /* 0x0000001f0c007819 */ /* 0x008fe200000006ff */
[----:B------:R-:W-:Y:S02]  /*1d70*/  UIADD3 UR34, UPT, UPT, UR26, -0x40, URZ ;  /* 0xffffffc01a227890 */ /* 0x000fe4000fffe0ff */
[----:B------:R-:W-:Y:S01]  /*1d80*/  ULOP3.LUT UR33, UR33, 0xfefffff8, URZ, 0xc0, !UPT ;  /* 0xfefffff821217892 */ /* 0x000fe2000f8ec0ff */
[----:B------:R1:W2:Y:S01]  /*1d90*/  SYNCS.PHASECHK.TRANS64.TRYWAIT P0, [UR5+0x28], R0 ;  /* 0x00002800ff0075a7 */ /* 0x0002a20008001105 */
[----:B------:R-:W-:-:S02]  /*1da0*/  UIADD3.X UR7, UPT, UPT, URZ, UR41, URZ, UP1, !UPT ;  /* 0x00000029ff077290 */ /* 0x000fc40008ffe4ff */
[----:B------:R-:W-:Y:S02]  /*1db0*/  UIADD3 UR32, UPT, UPT, UR24, 0x6400, URZ ;  /* 0x0000640018207890 */ /* 0x000fe4000fffe0ff */
[----:B------:R-:W-:Y:S02]  /*1dc0*/  UIADD3 UR24, UPT, UPT, UR24, 0xa400, URZ ;  /* 0x0000a40018187890 */ /* 0x000fe4000fffe0ff */
[----:B------:R-:W-:Y:S02]  /*1dd0*/  UIADD3.X UR5, UPT, UPT, URZ, UR41, URZ, UP0, !UPT ;  /* 0x00000029ff057290 */ /* 0x000fe400087fe4ff */
[----:B------:R-:W-:Y:S02]  /*1de0*/  UIADD3 UR16, UPT, UPT, UR8, 0x2e400, URZ ;  /* 0x0002e40008107890 */ /* 0x000fe4000fffe0ff */
[----:B------:R-:W-:Y:S02]  /*1df0*/  UPRMT UR13, URZ, 0x5410, UR29 ;  /* 0x00005410ff0d7896 */ /* 0x000fe4000800001d */
[----:B------:R-:W-:Y:S01]  /*1e00*/  UIADD3 UR8, UPT, UPT, UR8, 0x2f400, URZ ;  /* 0x0002f40008087890 */ /* 0x000fe2000fffe0ff */
[----:B------:R-:W-:Y:S01]  /*1e10*/  UMOV UR22, 0x0 ;  /* 0x0000000000167882 */ /* 0x000fe20000000000 */
[----:B------:R-:W-:Y:S01]  /*1e20*/  UMOV UR23, 0x10000000 ;  /* 0x1000000000177882 */ /* 0x000fe20000000000 */
[----:B------:R-:W-:Y:S01]  /*1e30*/  UMOV UR27, UR35 ;  /* 0x00000023001b7c82 */ /* 0x000fe20008000000 */
[----:B------:R-:W-:Y:S01]  /*1e40*/  UMOV UR28, UR36 ;  /* 0x00000024001c7c82 */ /* 0x000fe20008000000 */
[----:B------:R-:W-:Y:S01]  /*1e50*/  UMOV UR25, UR33 ;  /* 0x0000002100197c82 */ /* 0x000fe20008000000 */
[----:B------:R-:W-:Y:S01]  /*1e60*/  UMOV UR20, UR36 ;  /* 0x0000002400147c82 */ /* 0x000fe20008000000 */
[----:B------:R-:W-:Y:S01]  /*1e70*/  UMOV UR17, UR33 ;  /* 0x0000002100117c82 */ /* 0x000fe20008000000 */
[----:B------:R-:W-:Y:S01]  /*1e80*/  UMOV UR18, UR34 ;  /* 0x0000002200127c82 */ /* 0x000fe20008000000 */
[----:B------:R-:W-:Y:S01]  /*1e90*/  UTMALDG.3D.2CTA [UR32], [UR6], desc[UR22] ;  /* 0x00001620060075b4 */ /* 0x000fe20008211000 */
[----:B------:R-:W-:Y:S01]  /*1ea0*/  UMOV UR10, UR26 ;  /* 0x0000001a000a7c82 */ /* 0x000fe20008000000 */
[----:B------:R-:W-:Y:S01]  /*1eb0*/  UMOV UR11, UR19 ;  /* 0x00000013000b7c82 */ /* 0x000fe20008000000 */
[----:B------:R-:W-:Y:S01]  /*1ec0*/  UMOV UR12, UR36 ;  /* 0x00000024000c7c82 */ /* 0x000fe20008000000 */
[----:B------:R-:W-:Y:S01]  /*1ed0*/  UMOV UR9, UR33 ;  /* 0x0000002100097c82 */ /* 0x000fe20008000000 */
[----:B------:R3:W-:Y:S01]  /*1ee0*/  UTMALDG.3D.2CTA [UR24], [UR6], desc[UR22] ;  /* 0x00001618060075b4 */ /* 0x0007e20008211000 */
[----:B------:R-:W-:Y:S01]  /*1ef0*/  UTMALDG.3D.MULTICAST.2CTA [UR16], [UR4], UR13, desc[UR22] ;  /* 0x00001610040073b4 */ /* 0x000fe2000821180d */
[----:B------:R4:W-:Y:S01]  /*1f00*/  UTMALDG.3D.MULTICAST.2CTA [UR8], [UR4], UR13, desc[UR22] ;  /* 0x00001608040073b4 */ /* 0x0009e2000821180d */
[----:B---3--:R-:W-:Y:S01]  /*1f10*/  UIADD3 UR26, UPT, UPT, UR26, 0x80, URZ ;  /* 0x000000801a1a7890 */ /* 0x008fe2000fffe0ff */
[----:B----4-:R-:W-:Y:S01]  /*1f20*/  UMOV UR13, UR43 ;  /* 0x0000002b000d7c82 */ /* 0x010fe20008000000 */
[----:B------:R-:W-:Y:S01]  /*1f30*/  UMOV UR4, UR15 ;  /* 0x0000000f00047c82 */ /* 0x000fe20008000000 */
[----:B-1----:R-:W-:Y:S09]  /*1f40*/  BRA.U UP2, `(.L_x_31) ;  /* 0xfffffffd02147547 */ /* 0x002ff2000b83ffff */
.L_x_25:
[----:B------:R-:W-:Y:S01]  /*1f50*/  ULEA UR4, UR15, UR14, 0x3 ;  /* 0x0000000e0f047291 */ /* 0x000fe2000f8e18ff */
[----:B---3--:R-:W-:Y:S01]  /*1f60*/  SHF.L.U32 R0, R12, 0x1f, RZ ;  /* 0x0000001f0c007819 */ /* 0x008fe200000006ff */
[----:B------:R-:W-:Y:S01]  /*1f70*/  @!P1 SYNCS.ARRIVE.TRANS64.A1T0 RZ, [UR14+0x88], RZ ;  /* 0x000088ffffff99a7 */ /* 0x000fe2000810000e */
[----:B------:R-:W-:-:S06]  /*1f80*/  UISETP.GT.AND UP0, UPT, UR49, UR48, UPT ;  /* 0x000000303100728c */ /* 0x000fcc000bf04270 */
[----:B------:R3:W1:Y:S03]  /*1f90*/  SYNCS.PHASECHK.TRANS64.TRYWAIT P1, [UR4+0x28], R0 ;  /* 0x00002800ff0075a7 */ /* 0x0006660008021104 */
[----:B------:R-:W-:Y:S05]  /*1fa0*/  BRA.U !UP0, `(.L_x_32) ;  /* 0x0000000508047547 */ /* 0x000fea000b800000 */
[----:B------:R-:W-:Y:S01]  /*1fb0*/  UIADD3 UR37, UPT, UPT, UR52, UR13, URZ ;  /* 0x0000000d34257290 */ /* 0x000fe2000fffe0ff */
[----:B------:R-:W-:-:S11]  /*1fc0*/  UMOV UR6, UR15 ;  /* 0x0000000f00067c82 */ /* 0x000fd60008000000 */
.L_x_40:
[----:B------:R-:W-:Y:S01]  /*1fd0*/  ULEA UR7, UR6, UR14, 0x3 ;  /* 0x0000000e06077291 */ /* 0x000fe2000f8e18ff */
[----:B------:R-:W-:Y:S01]  /*1fe0*/  @P3 MOV R2, 0x14000 ;  /* 0x0001400000023802 */ /* 0x000fe20000000f00 */
[----:B-12---:R-:W-:Y:S10]  /*1ff0*/  @P1 BRA `(.L_x_33) ;  /* 0x00000000000c1947 */ /* 0x006ff40003800000 */
[----:B------:R-:W-:-:S04]  /*2000*/  SHF.L.U32 R3, R12, 0x1f, RZ ;  /* 0x0000001f0c037819 */ /* 0x000fc800000006ff */
[----:B--2-4-:R-:W1:Y:S02]  /*2010*/  SYNCS.PHASECHK.TRANS64.TRYWAIT P0, [UR7+0x28], R3 ;  /* 0x00002803ff0075a7 */ /* 0x014e640008001107 */
[----:B-1----:R-:W-:Y:S05]  /*2020*/  @!P0 BRA `(.L_x_34) ;  /* 0x0000006400f08947 */ /* 0x002fea0003800000 */
.L_x_33:
[----:B------:R1:W-:Y:S01]  /*2030*/  @P3 SYNCS.ARRIVE.TRANS64 RZ, [UR7], R2 ;  /* 0x00000002ffff39a7 */ /* 0x0003e20008000007 */
[----:B------:R-:W-:-:S04]  /*2040*/  ULOP3.LUT UR4, UR31, 0x2, URZ, 0xfc, !UPT ;  /* 0x000000021f047892 */ /* 0x000fc8000f8efcff */
[----:B------:R-:W-:-:S09]  /*2050*/  UISETP.NE.AND UP0, UPT, UR4, 0x2, UPT ;  /* 0x000000020400788c */ /* 0x000fd2000bf05270 */
[----:B------:R-:W-:Y:S05]  /*2060*/  BRA.U UP0, `(.L_x_35) ;  /* 0x0000000100047547 */ /* 0x000fea000b800000 */
[----:B--2---:R-:W-:Y:S05]  /*2070*/  BPT.TRAP 0x1 ;  /* 0x000000040000795c */ /* 0x004fea0000300000 */
.L_x_35:
[----:B------:R-:W-:Y:S04]  /*2080*/  BSSY.RECONVERGENT B0, `(.L_x_36) ;  /* 0x0000003000007945 */ /* 0x000fe80003800200 */
[----:B------:R-:W-:Y:S05]  /*2090*/  @!P2 BRA `(.L_x_37) ;  /* 0x000000000004a947 */ /* 0x000fea0003800000 */
[----:B--2---:R-:W-:Y:S05]  /*20a0*/  BPT.TRAP 0x1 ;  /* 0x000000040000795c */ /* 0x004fea0000300000 */
.L_x_37:
[----:B--2---:R-:W-:Y:S05]  /*20b0*/  BSYNC.RECONVERGENT B0 ;  /* 0x0000000000007941 */ /* 0x004fea0003800200 */
.L_x_36:
[----:B------:R-:W-:Y:S01]  /*20c0*/  UIADD3 UR4, UPT, UPT, UR6, 0x1, URZ ;  /* 0x0000000106047890 */ /* 0x000fe2000fffe0ff */
[----:B------:R-:W-:Y:S01]  /*20d0*/  BSSY.RECONVERGENT B0, `(.L_x_38) ;  /* 0x000002a000007945 */ /* 0x000fe20003800200 */
[----:B----4-:R-:W-:Y:S02]  /*20e0*/  ELECT P0, URZ, PT ;  /* 0x0000000000ff782f */ /* 0x010fe40003800000 */
[----:B------:R-:W-:-:S04]  /*20f0*/  UISETP.NE.AND UP0, UPT, UR4, 0x5, UPT ;  /* 0x000000050400788c */ /* 0x000fc8000bf05270 */
[----:B------:R-:W-:Y:S02]  /*2100*/  USEL UR5, URZ, 0x1, UP0 ;  /* 0x00000001ff057887 */ /* 0x000fe40008000000 */
[----:B------:R-:W-:-:S04]  /*2110*/  USEL UR15, UR4, URZ, UP0 ;  /* 0x000000ff040f7287 */ /* 0x000fc80008000000 */
[----:B------:R-:W-:Y:S01]  /*2120*/  ULEA UR4, UR15, UR14, 0x3 ;  /* 0x0000000e0f047291 */ /* 0x000fe2000f8e18ff */
[----:B------:R-:W-:-:S04]  /*2130*/  LOP3.LUT R12, R12, UR5, RZ, 0x3c, !PT ;  /* 0x000000050c0c7c12 */ /* 0x000fc8000f8e3cff */
[----:B-1-3--:R-:W-:-:S04]  /*2140*/  SHF.L.U32 R0, R12, 0x1f, RZ ;  /* 0x0000001f0c007819 */ /* 0x00afc800000006ff */
[----:B------:R1:W2:Y:S01]  /*2150*/  SYNCS.PHASECHK.TRANS64.TRYWAIT P1, [UR4+0x28], R0 ;  /* 0x00002800ff0075a7 */ /* 0x0002a20008021104 */
[----:B------:R-:W-:Y:S05]  /*2160*/  @!P0 BRA `(.L_x_39) ;  /* 0x0000000000808947 */ /* 0x000fea0003800000 */
[----:B------:R-:W-:Y:S02]  /*2170*/  ULEA UR8, UR6, UR30, 0xc ;  /* 0x0000001e06087291 */ /* 0x000fe4000f8e60ff */
[----:B------:R-:W-:Y:S02]  /*2180*/  ULEA UR24, UR6, UR14, 0xf ;  /* 0x0000000e06187291 */ /* 0x000fe4000f8e78ff */
[----:B------:R-:W-:Y:S02]  /*2190*/  UIADD3 UR4, UP1, UPT, UR40, 0x80, URZ ;  /* 0x0000008028047890 */ /* 0x000fe4000ff3e0ff */
[----:B------:R-:W-:Y:S02]  /*21a0*/  USHF.L.U32 UR34, UR13, 0x7, URZ ;  /* 0x000000070d227899 */ /* 0x000fe400080006ff */
[----:B------:R-:W-:Y:S02]  /*21b0*/  UIADD3 UR22, UP0, UPT, UR40, 0x180, URZ ;  /* 0x0000018028167890 */ /* 0x000fe4000ff1e0ff */
[----:B------:R-:W-:-:S02]  /*21c0*/  ULEA UR8, UR8, UR14, 0x1 ;  /* 0x0000000e08087291 */ /* 0x000fc4000f8e08ff */
[----:B------:R-:W-:Y:S02]  /*21d0*/  ULOP3.LUT UR33, UR7, 0xfefffff8, URZ, 0xc0, !UPT ;  /* 0xfefffff807217892 */ /* 0x000fe4000f8ec0ff */
[----:B------:R-:W-:Y:S02]  /*21e0*/  UIADD3.X UR5, UPT, UPT, URZ, UR41, URZ, UP1, !UPT ;  /* 0x00000029ff057290 */ /* 0x000fe40008ffe4ff */
[----:B------:R-:W-:Y:S02]  /*21f0*/  UIADD3 UR32, UPT, UPT, UR24, 0x6400, URZ ;  /* 0x0000640018207890 */ /* 0x000fe4000fffe0ff */
[----:B------:R-:W-:Y:S02]  /*2200*/  UIADD3 UR26, UPT, UPT, UR34, 0x40, URZ ;  /* 0x00000040221a7890 */ /* 0x000fe4000fffe0ff */
[----:B------:R-:W-:Y:S02]  /*2210*/  UIADD3 UR24, UPT, UPT, UR24, 0xa400, URZ ;  /* 0x0000a40018187890 */ /* 0x000fe4000fffe0ff */
[----:B------:R-:W-:-:S02]  /*2220*/  UIADD3.X UR23, UPT, UPT, URZ, UR41, URZ, UP0, !UPT ;  /* 0x00000029ff177290 */ /* 0x000fc400087fe4ff */
        /* <DEDUP_REMOVED lines=11> */
[----:B------:R3:W-:Y:S01]  /*22e0*/  UTMALDG.3D.2CTA [UR32], [UR4], desc[UR38] ;  /* 0x00002620040075b4 */ /* 0x0007e20008211000 */
[----:B------:R-:W-:Y:S01]  /*22f0*/  UMOV UR11, UR19 ;  /* 0x00000013000b7c82 */ /* 0x000fe20008000000 */
[----:B------:R-:W-:Y:S01]  /*2300*/  UMOV UR12, UR36 ;  /* 0x00000024000c7c82 */ /* 0x000fe20008000000 */
[----:B------:R-:W-:Y:S01]  /*2310*/  UMOV UR9, UR33 ;  /* 0x0000002100097c82 */ /* 0x000fe20008000000 */
[----:B------:R-:W-:Y:S01]  /*2320*/  UMOV UR10, UR26 ;  /* 0x0000001a000a7c82 */ /* 0x000fe20008000000 */
[----:B------:R3:W-:Y:S01]  /*2330*/  UTMALDG.3D.2CTA [UR24], [UR4], desc[UR38] ;  /* 0x00002618040075b4 */ /* 0x0007e20008211000 */
[----:B------:R3:W-:Y:S01]  /*2340*/  UTMALDG.3D.MULTICAST.2CTA [UR16], [UR22], UR21, desc[UR38] ;  /* 0x00002610160073b4 */ /* 0x0007e20008211815 */
[----:B------:R3:W-:Y:S02]  /*2350*/  UTMALDG.3D.MULTICAST.2CTA [UR8], [UR22], UR21, desc[UR38] ;  /* 0x00002608160073b4 */ /* 0x0007e40008211815 */
[----:B---3--:R-:W-:Y:S01]  /*2360*/  NOP ;  /* 0x0000000000007918 */ /* 0x008fe20000000000 */
.L_x_39:
[----:B------:R-:W-:Y:S05]  /*2370*/  BSYNC.RECONVERGENT B0 ;  /* 0x0000000000007941 */ /* 0x000fea0003800200 */
.L_x_38:
[----:B------:R-:W-:Y:S01]  /*2380*/  UIADD3 UR13, UPT, UPT, UR13, 0x1, URZ ;  /* 0x000000010d0d7890 */ /* 0x000fe2000fffe0ff */
[----:B------:R-:W-:-:S03]  /*2390*/  UMOV UR6, UR15 ;  /* 0x0000000f00067c82 */ /* 0x000fc60008000000 */
[----:B------:R-:W-:-:S09]  /*23a0*/  UISETP.NE.AND UP0, UPT, UR13, UR37, UPT ;  /* 0x000000250d00728c */ /* 0x000fd2000bf05270 */
[----:B------:R-:W-:Y:S05]  /*23b0*/  BRA.U UP0, `(.L_x_40) ;  /* 0xfffffffd00047547 */ /* 0x000fea000b83ffff */
.L_x_32:
[C---:B------:R-:W-:Y:S01]  /*23c0*/  LEA R3, R11.reuse, UR14, 0x3 ;  /* 0x0000000e0b037c11 */ /* 0x040fe2000f8e18ff */
[----:B------:R-:W-:Y:S01]  /*23d0*/  NOP ;  /* 0x0000000000007918 */ /* 0x000fe20000000000 */
[----:B-1-3--:R-:W-:Y:S02]  /*23e0*/  SHF.L.U32 R0, R10, 0x1f, RZ ;  /* 0x0000001f0a007819 */ /* 0x00afe400000006ff */
[----:B------:R-:W-:Y:S02]  /*23f0*/  LEA R5, R11, UR14, 0x4 ;  /* 0x0000000e0b057c11 */ /* 0x000fe4000f8e20ff */
[----:B--2-4-:R-:W1:Y:S02]  /*2400*/  SYNCS.PHASECHK.TRANS64.TRYWAIT P0, [R3+URZ+0x90], R0 ;  /* 0x00009000030075a7 */ /* 0x014e6400080011ff */
[----:B-1----:R-:W-:Y:S05]  /*2410*/  @!P0 BRA `(.L_x_41) ;  /* 0x00000064000c8947 */ /* 0x002fea0003800000 */
.L_x_139:
[----:B------:R-:W2:Y:S01]  /*2420*/  LDS.128 R4, [R5+0x120] ;  /* 0x0001200005047984 */ /* 0x000ea20000000c00 */
[----:B------:R-:W-:Y:S01]  /*2430*/  UISETP.GE.AND UP0, UPT, UR42, 0x1, UPT ;  /* 0x000000012a00788c */ /* 0x000fe2000bf06270 */
[----:B------:R-:W-:Y:S01]  /*2440*/  @!PT LDS RZ, [RZ] ;  /* 0x00000000fffff984 */ /* 0x000fe20000000800 */
[----:B------:R-:W-:Y:S01]  /*2450*/  @!PT LDS RZ, [RZ] ;  /* 0x00000000fffff984 */ /* 0x000fe20000000800 */
[----:B------:R-:W-:Y:S01]  /*2460*/  @!PT LDS RZ, [RZ] ;  /* 0x00000000fffff984 */ /* 0x000fe20000000800 */
[----:B------:R-:W-:Y:S01]  /*2470*/  @!PT LDS RZ, [RZ] ;  /* 0x00000000fffff984 */ /* 0x000fe20000000800 */
[----:B------:R3:W-:Y:S06]  /*2480*/  MEMBAR.ALL.CTA ;  /* 0x0000000000007992 */ /* 0x0007ec0000008000 */
[----:B---3--:R-:W3:Y:S01]  /*2490*/  FENCE.VIEW.ASYNC.S ;  /* 0x00000000000073c6 */ /* 0x008ee20000000000 */
[----:B--2---:R-:W-:-:S13]  /*24a0*/  LOP3.LUT P0, RZ, R6, 0x1, RZ, 0xc0, !PT ;  /* 0x0000000106ff7812 */ /* 0x004fda000780c0ff */
[----:B---3--:R-:W-:Y:S01]  /*24b0*/  VOTEU.ANY UP1, P0 ;  /* 0x0000000000ff7886 */ /* 0x008fe20000020100 */
[----:B------:R-:W-:-:S13]  /*24c0*/  PLOP3.LUT P0, PT, PT, PT, UP1, 0x80, 0x8 ;  /* 0x000000000008781c */ /* 0x000fda0003f0f018 */
[----:B-1----:R-:W-:Y:S02]  /*24d0*/  @P0 LOP3.LUT R0, R5, 0xffff, RZ, 0xc0, !PT ;  /* 0x0000ffff05000812 */ /* 0x002fe400078ec0ff */
[----:B------:R-:W-:Y:S02]  /*24e0*/  @P0 MOV R2, R4 ;  /* 0x0000000400020202 */ /* 0x000fe40000000f00 */
[----:B------:R-:W-:Y:S01]  /*24f0*/  @P0 R2UR UR5, R0 ;  /* 0x00000000000502ca */ /* 0x000fe200000e0000 */
[----:B------:R-:W-:Y:S01]  /*2500*/  VIADD R0, R3, 0xa0 ;  /* 0x000000a003007836 */ /* 0x000fe20000000000 */
[----:B------:R-:W-:Y:S02]  /*2510*/  @P0 SHF.R.U32.HI R4, RZ, 0x10, R5 ;  /* 0x00000010ff040819 */ /* 0x000fe40000011605 */
[----:B------:R-:W-:Y:S02]  /*2520*/  @P0 R2UR UR6, R2 ;  /* 0x00000000020602ca */ /* 0x000fe400000e0000 */
[----:B------:R-:W-:-:S02]  /*2530*/  PRMT R0, RZ, 0x654, R0 ;  /* 0x00000654ff007816 */ /* 0x000fc40000000000 */
[----:B------:R-:W-:Y:S02]  /*2540*/  @P0 R2UR UR4, R4 ;  /* 0x00000000040402ca */ /* 0x000fe400000e0000 */
[----:B------:R1:W-:Y:S03]  /*2550*/  SYNCS.ARRIVE.TRANS64.RED.A1T0 RZ, [R0+URZ], RZ ;  /* 0x000000ff00ff79a7 */ /* 0x0003e600081004ff */
[----:B------:R-:W-:-:S04]  /*2560*/  @UP1 UMOV UR44, UR5 ;  /* 0x00000005002c1c82 */ /* 0x000fc80008000000 */
[----:B------:R-:W-:-:S04]  /*2570*/  @UP1 UMOV UR45, UR6 ;  /* 0x00000006002d1c82 */ /* 0x000fc80008000000 */
[----:B------:R-:W-:Y:S01]  /*2580*/  @UP1 UMOV UR36, UR4 ;  /* 0x0000000400241c82 */ /* 0x000fe20008000000 */
[----:B------:R-:W-:Y:S05]  /*2590*/  BRA.U !UP0, `(.L_x_42) ;  /* 0x0000000108d47547 */ /* 0x000fea000b800000 */
[----:B------:R-:W2:Y:S01]  /*25a0*/  LDCU.128 UR16, c[0x0][0xb10] ;  /* 0x00016200ff1077ac */ /* 0x000ea20008000c00 */
[----:B------:R-:W3:Y:S01]  /*25b0*/  LDCU UR23, c[0x0][0xb20] ;  /* 0x00016400ff1777ac */ /* 0x000ee20008000800 */
[----:B------:R-:W4:Y:S01]  /*25c0*/  LDCU UR22, c[0x0][0xb0c] ;  /* 0x00016180ff1677ac */ /* 0x000f220008000800 */
[----:B------:R-:W1:Y:S01]  /*25d0*/  LDCU.64 UR8, c[0x0][0xb28] ;  /* 0x00016500ff0877ac */ /* 0x000e620008000a00 */
[----:B------:R-:W-:Y:S02]  /*25e0*/  UISETP.NE.AND UP3, UPT, UR42, 0x1, UPT ;  /* 0x000000012a00788c */ /* 0x000fe4000bf65270 */
[----:B--2---:R-:W-:Y:S02]  /*25f0*/  UIMAD.WIDE.U32 UR6, UR46, UR19, URZ ;  /* 0x000000132e0672a5 */ /* 0x004fe4000f8e00ff */
[----:B------:R-:W-:Y:S02]  /*2600*/  UIMAD.WIDE.U32 UR4, UR47, UR16, URZ ;  /* 0x000000102f0472a5 */ /* 0x000fe4000f8e00ff */
[----:B------:R-:W-:-:S02]  /*2610*/  UISETP.NE.AND UP0, UPT, UR18, 0x1, UPT ;  /* 0x000000011200788c */ /* 0x000fc4000bf05270 */
[----:B------:R-:W-:Y:S01]  /*2620*/  UIMAD.WIDE.U32 UR20, UR44, UR19, URZ ;  /* 0x000000132c1472a5 */ /* 0x000fe2000f8e00ff */
[----:B------:R-:W-:Y:S02]  /*2630*/  UMOV UR6, UR7 ;  /* 0x0000000700067c82 */ /* 0x000fe40008000000 */
[----:B------:R-:W-:Y:S01]  /*2640*/  UMOV UR4, UR5 ;  /* 0x0000000500047c82 */ /* 0x000fe20008000000 */
[----:B---3--:R-:W-:Y:S02]  /*2650*/  USHF.R.U32.HI UR6, URZ, UR23, UR6 ;  /* 0x00000017ff067299 */ /* 0x008fe40008011606 */
[----:B----4-:R-:W-:Y:S02]  /*2660*/  UISETP.NE.AND UP2, UPT, UR22, 0x1, UPT ;  /* 0x000000011600788c */ /* 0x010fe4000bf45270 */
[----:B------:R-:W-:Y:S02]  /*2670*/  USHF.R.U32.HI UR4, URZ, UR17, UR4 ;  /* 0x00000011ff047299 */ /* 0x000fe40008011604 */
[----:B------:R-:W-:-:S02]  /*2680*/  USEL UR5, UR46, UR6, !UP0 ;  /* 0x000000062e057287 */ /* 0x000fc4000c000000 */
[----:B------:R-:W-:Y:S02]  /*2690*/  USEL UR6, UR47, UR4, !UP2 ;  /* 0x000000042f067287 */ /* 0x000fe4000d000000 */
[----:B-1----:R-:W-:Y:S01]  /*26a0*/  UIMAD.WIDE.U32 UR10, UR5, UR8, URZ ;  /* 0x00000008050a72a5 */ /* 0x002fe2000f8e00ff */
[----:B------:R-:W-:Y:S01]  /*26b0*/  UMOV UR4, UR21 ;  /* 0x0000001500047c82 */ /* 0x000fe20008000000 */
[----:B------:R-:W-:Y:S02]  /*26c0*/  UIMAD.WIDE.U32 UR12, UR45, UR16, URZ ;  /* 0x000000102d0c72a5 */ /* 0x000fe4000f8e00ff */
[----:B------:R-:W-:-:S03]  /*26d0*/  UIMAD.WIDE.U32 UR20, UR6, UR8, URZ ;  /* 0x00000008061472a5 */ /* 0x000fc6000f8e00ff */
[----:B------:R-:W-:Y:S01]  /*26e0*/  UMOV UR10, UR11 ;  /* 0x0000000b000a7c82 */ /* 0x000fe20008000000 */
[----:B------:R-:W-:Y:S02]  /*26f0*/  USHF.R.U32.HI UR4, URZ, UR23, UR4 ;  /* 0x00000017ff047299 */ /* 0x000fe40008011604 */
[----:B------:R-:W-:Y:S01]  /*2700*/  @UP3 USHF.R.U32.HI UR5, URZ, UR9, UR10 ;  /* 0x00000009ff053299 */ /* 0x000fe2000801160a */
[----:B------:R-:W-:Y:S01]  /*2710*/  UMOV UR12, UR13 ;  /* 0x0000000d000c7c82 */ /* 0x000fe20008000000 */
[----:B------:R-:W-:Y:S01]  /*2720*/  UMOV UR20, UR21 ;  /* 0x0000001500147c82 */ /* 0x000fe20008000000 */
[----:B------:R-:W-:Y:S02]  /*2730*/  USHF.R.U32.HI UR17, URZ, UR17, UR12 ;  /* 0x00000011ff117299 */ /* 0x000fe4000801160c */
[----:B------:R-:W-:Y:S02]  /*2740*/  USEL UR4, UR44, UR4, !UP0 ;  /* 0x000000042c047287 */ /* 0x000fe4000c000000 */
[----:B------:R-:W-:-:S02]  /*2750*/  @UP3 USHF.R.U32.HI UR6, URZ, UR9, UR20 ;  /* 0x00000009ff063299 */ /* 0x000fc40008011614 */
[----:B------:R-:W-:Y:S02]  /*2760*/  UIMAD UR7, UR42, UR5, URZ ;  /* 0x000000052a0772a4 */ /* 0x000fe4000f8e02ff */
[----:B------:R-:W-:Y:S02]  /*2770*/  USEL UR5, UR45, UR17, !UP2 ;  /* 0x000000112d057287 */ /* 0x000fe4000d000000 */
[----:B------:R-:W-:Y:S02]  /*2780*/  UIMAD UR10, UR42, UR6, URZ ;  /* 0x000000062a0a72a4 */ /* 0x000fe4000f8e02ff */
[----:B------:R-:W-:Y:S02]  /*2790*/  UISETP.GE.AND UP0, UPT, UR4, UR7, UPT ;  /* 0x000000070400728c */ /* 0x000fe4000bf06270 */
[----:B------:R-:W-:Y:S02]  /*27a0*/  UIMAD.WIDE.U32 UR12, UR4, UR8, URZ ;  /* 0x00000008040c72a5 */ /* 0x000fe4000f8e00ff */
[----:B------:R-:W-:-:S02]  /*27b0*/  UISETP.GE.OR UP0, UPT, UR5, UR10, UP0 ;  /* 0x0000000a0500728c */ /* 0x000fc40008706670 */
[----:B------:R-:W-:Y:S02]  /*27c0*/  UIMAD.WIDE.U32 UR10, UR5, UR8, URZ ;  /* 0x00000008050a72a5 */ /* 0x000fe4000f8e00ff */
[----:B------:R-:W-:Y:S01]  /*27d0*/  UIADD3 UR12, UPT, UPT, -UR4, URZ, URZ ;  /* 0x000000ff040c7290 */ /* 0x000fe2000fffe1ff */
[----:B------:R-:W-:Y:S01]  /*27e0*/  UMOV UR8, UR13 ;  /* 0x0000000d00087c82 */ /* 0x000fe20008000000 */
[----:B------:R-:W-:Y:S02]  /*27f0*/  UIADD3 UR10, UPT, UPT, -UR5, URZ, URZ ;  /* 0x000000ff050a7290 */ /* 0x000fe4000fffe1ff */
        /* <DEDUP_REMOVED lines=15> */
.L_x_42:
[----:B------:R-:W2:Y:S02]  /*28f0*/  LDCU UR4, c[0x0][0xb30] ;  /* 0x00016600ff0477ac */ /* 0x000ea40008000800 */
[----:B--2---:R-:W-:-:S09]  /*2900*/  UISETP.NE.AND UP0, UPT, UR4, 0x1, UPT ;  /* 0x000000010400788c */ /* 0x004fd2000bf05270 */
[----:B------:R-:W-:Y:S05]  /*2910*/  BRA.U UP0, `(.L_x_43) ;  /* 0x0000000100447547 */ /* 0x000fea000b800000 */
[----:B------:R-:W2:Y:S01]  /*2920*/  LDCU.128 UR8, c[0x0][0xb10] ;  /* 0x00016200ff0877ac */ /* 0x000ea20008000c00 */
[----:B------:R-:W3:Y:S01]  /*2930*/  LDCU UR12, c[0x0][0xb0c] ;  /* 0x00016180ff0c77ac */ /* 0x000ee20008000800 */
[----:B------:R-:W4:Y:S01]  /*2940*/  LDCU UR13, c[0x0][0xb20] ;  /* 0x00016400ff0d77ac */ /* 0x000f220008000800 */
[----:B--2---:R-:W-:Y:S02]  /*2950*/  UIMAD.WIDE.U32 UR6, UR45, UR8, URZ ;  /* 0x000000082d0672a5 */ /* 0x004fe4000f8e00ff */
[----:B------:R-:W-:Y:S02]  /*2960*/  UIMAD.WIDE.U32 UR4, UR44, UR11, URZ ;  /* 0x0000000b2c0472a5 */ /* 0x000fe4000f8e00ff */
[----:B---3--:R-:W-:Y:S02]  /*2970*/  UISETP.NE.AND UP2, UPT, UR12, 0x1, UPT ;  /* 0x000000010c00788c */ /* 0x008fe4000bf45270 */
[----:B------:R-:W-:Y:S01]  /*2980*/  UISETP.NE.AND UP0, UPT, UR10, 0x1, UPT ;  /* 0x000000010a00788c */ /* 0x000fe2000bf05270 */
[----:B------:R-:W-:-:S02]  /*2990*/  UMOV UR6, UR7 ;  /* 0x0000000700067c82 */ /* 0x000fc40008000000 */
[----:B------:R-:W-:Y:S01]  /*29a0*/  UMOV UR4, UR5 ;  /* 0x0000000500047c82 */ /* 0x000fe20008000000 */
[----:B------:R-:W-:Y:S02]  /*29b0*/  USHF.R.U32.HI UR9, URZ, UR9, UR6 ;  /* 0x00000009ff097299 */ /* 0x000fe40008011606 */
[----:B----4-:R-:W-:Y:S02]  /*29c0*/  USHF.R.U32.HI UR4, URZ, UR13, UR4 ;  /* 0x0000000dff047299 */ /* 0x010fe40008011604 */
[----:B------:R-:W-:Y:S02]  /*29d0*/  USEL UR5, UR45, UR9, !UP2 ;  /* 0x000000092d057287 */ /* 0x000fe4000d000000 */
[----:B------:R-:W-:-:S04]  /*29e0*/  USEL UR4, UR44, UR4, !UP0 ;  /* 0x000000042c047287 */ /* 0x000fc8000c000000 */
[----:B------:R-:W-:Y:S02]  /*29f0*/  UIADD3 UR6, UPT, UPT, UR5, -UR4, URZ ;  /* 0x8000000405067290 */ /* 0x000fe4000fffe0ff */
[----:B------:R-:W-:Y:S02]  /*2a00*/  UIADD3 UR4, UPT, UPT, -UR5, UR4, URZ ;  /* 0x0000000405047290 */ /* 0x000fe4000fffe1ff */
[----:B------:R-:W-:Y:S02]  /*2a10*/  UIMAD UR44, UR6, UR10, UR44 ;  /* 0x0000000a062c72a4 */ /* 0x000fe4000f8e022c */
[----:B------:R-:W-:-:S12]  /*2a20*/  UIMAD UR45, UR4, UR12, UR45 ;  /* 0x0000000c042d72a4 */ /* 0x000fd8000f8e022d */
.L_x_43:
[----:B------:R-:W-:Y:S01]  /*2a30*/  VIADD R11, R11, 0x1 ;  /* 0x000000010b0b7836 */ /* 0x000fe20000000000 */
[----:B------:R-:W-:Y:S02]  /*2a40*/  R2UR UR5, R87 ;  /* 0x00000000570572ca */ /* 0x000fe400000e0000 */
[----:B------:R-:W-:Y:S02]  /*2a50*/  R2UR UR4, R86 ;  /* 0x00000000560472ca */ /* 0x000fe400000e0000 */
[C---:B------:R-:W-:Y:S02]  /*2a60*/  ISETP.NE.AND P0, PT, R11.reuse, 0x2, PT ;  /* 0x000000020b00780c */ /* 0x040fe40003f05270 */
[----:B------:R-:W-:Y:S02]  /*2a70*/  PLOP3.LUT P1, PT, PT, PT, PT, 0x80, 0x8 ;  /* 0x000000000008781c */ /* 0x000fe40003f2f070 */
[----:B------:R-:W-:Y:S02]  /*2a80*/  SEL R3, RZ, 0x1, P0 ;  /* 0x00000001ff037807 */ /* 0x000fe40000000000 */
[----:B------:R-:W-:-:S02]  /*2a90*/  SEL R11, R11, RZ, P0 ;  /* 0x000000ff0b0b7207 */ /* 0x000fc40000000000 */
[----:B------:R-:W-:Y:S01]  /*2aa0*/  LOP3.LUT R10, R10, R3, RZ, 0x3c, !PT ;  /* 0x000000030a0a7212 */ /* 0x000fe200078e3cff */
[----:B------:R-:W-:Y:S02]  /*2ab0*/  UIADD3 UR26, UPT, UPT, UR45, UR5, URZ ;  /* 0x000000052d1a7290 */ /* 0x000fe4000fffe0ff */
[----:B------:R-:W-:Y:S01]  /*2ac0*/  UIADD3 UR27, UPT, UPT, UR44, UR4, URZ ;  /* 0x000000042c1b7290 */ /* 0x000fe2000fffe0ff */
[----:B------:R-:W-:Y:S11]  /*2ad0*/  BRA.U UP1, `(.L_x_44) ;  /* 0xffffffed01b07547 */ /* 0x000ff6000b83ffff */
[----:B------:R-:W-:Y:S01]  /*2ae0*/  UIADD3 UR14, UPT, UPT, UR14, 0x28, URZ ;  /* 0x000000280e0e7890 */ /* 0x000fe2000fffe0ff */
[----:B------:R-:W-:-:S03]  /*2af0*/  SHF.L.U32 R3, R12, 0x1f, RZ ;  /* 0x0000001f0c037819 */ /* 0x000fc600000006ff */
[----:B------:R-:W-:-:S09]  /*2b00*/  ULEA UR4, UR15, UR14, 0x3 ;  /* 0x0000000e0f047291 */ /* 0x000fd2000f8e18ff */
[----:B------:R-:W2:Y:S02]  /*2b10*/  SYNCS.PHASECHK.TRANS64.TRYWAIT P0, [UR4], R3 ;  /* 0x00000003ff0075a7 */ /* 0x000ea40008001104 */
[----:B--2---:R-:W-:Y:S05]  /*2b20*/  @!P0 BRA `(.L_x_45) ;  /* 0x0000005c005c8947 */ /* 0x004fea0003800000 */
.L_x_141:
[----:B------:R-:W-:-:S04]  /*2b30*/  UIADD3 UR4, UPT, UPT, UR15, 0x1, URZ ;  /* 0x000000010f047890 */ /* 0x000fc8000fffe0ff */
[----:B------:R-:W-:-:S04]  /*2b40*/  UISETP.NE.AND UP0, UPT, UR4, 0x5, UPT ;  /* 0x000000050400788c */ /* 0x000fc8000bf05270 */
[----:B------:R-:W-:Y:S02]  /*2b50*/  USEL UR6, URZ, 0x1, UP0 ;  /* 0x00000001ff067887 */ /* 0x000fe40008000000 */
[----:B------:R-:W-:-:S04]  /*2b60*/  USEL UR4, UR4, URZ, UP0 ;  /* 0x000000ff04047287 */ /* 0x000fc80008000000 */
[----:B------:R-:W-:Y:S01]  /*2b70*/  ULEA UR5, UR4, UR14, 0x3 ;  /* 0x0000000e04057291 */ /* 0x000fe2000f8e18ff */
[----:B------:R-:W-:-:S04]  /*2b80*/  LOP3.LUT R2, R12, UR6, RZ, 0x3c, !PT ;  /* 0x000000060c027c12 */ /* 0x000fc8000f8e3cff */
[----:B-1----:R-:W-:-:S04]  /*2b90*/  SHF.L.U32 R3, R2, 0x1f, RZ ;  /* 0x0000001f02037819 */ /* 0x002fc800000006ff */
[----:B------:R-:W1:Y:S02]  /*2ba0*/  SYNCS.PHASECHK.TRANS64.TRYWAIT P0, [UR5], R3 ;  /* 0x00000003ff0075a7 */ /* 0x000e640008001105 */
[----:B-1----:R-:W-:Y:S05]  /*2bb0*/  @!P0 BRA `(.L_x_46) ;  /* 0x0000005c00508947 */ /* 0x002fea0003800000 */
.L_x_143:
        /* <DEDUP_REMOVED lines=9> */
.L_x_145:
        /* <DEDUP_REMOVED lines=9> */
.L_x_147:
[----:B------:R-:W-:-:S04]  /*2ce0*/  UIADD3 UR4, UPT, UPT, UR4, 0x1, URZ ;  /* 0x0000000104047890 */ /* 0x000fc8000fffe0ff */
[----:B------:R-:W-:-:S04]  /*2cf0*/  UISETP.NE.AND UP0, UPT, UR4, 0x5, UPT ;  /* 0x000000050400788c */ /* 0x000fc8000bf05270 */
[----:B------:R-:W-:Y:S02]  /*2d00*/  USEL UR5, URZ, 0x1, UP0 ;  /* 0x00000001ff057887 */ /* 0x000fe40008000000 */
[----:B------:R-:W-:-:S04]  /*2d10*/  USEL UR4, UR4, URZ, UP0 ;  /* 0x000000ff04047287 */ /* 0x000fc80008000000 */
[----:B------:R-:W-:Y:S01]  /*2d20*/  ULEA UR4, UR4, UR14, 0x3 ;  /* 0x0000000e04047291 */ /* 0x000fe2000f8e18ff */
[----:B-1----:R-:W-:-:S04]  /*2d30*/  LOP3.LUT R3, R2, UR5, RZ, 0x3c, !PT ;  /* 0x0000000502037c12 */ /* 0x002fc8000f8e3cff */
[----:B------:R-:W-:Y:S01]  /*2d40*/  SHF.L.U32 R3, R3, 0x1f, RZ ;  /* 0x0000001f03037819 */ /* 0x000fe200000006ff */
[----:B------:R-:W-:-:S07]  /*2d50*/  IMAD.U32 R0, RZ, RZ, UR4 ;  /* 0x00000004ff007e24 */ /* 0x000fce000f8e00ff */
.L_x_49:
[----:B-1----:R1:W2:Y:S02]  /*2d60*/  SYNCS.PHASECHK.TRANS64.TRYWAIT P0, [R0+URZ], R3 ;  /* 0x00000003000075a7 */ /* 0x0022a400080011ff */
[----:B--2---:R-:W-:Y:S05]  /*2d70*/  @!P0 NANOSLEEP.SYNCS 0x989680 ;  /* 0x009896800000895d */ /* 0x004fea0003900000 */
[----:B------:R-:W2:Y:S02]  /*2d80*/  @!P0 SYNCS.PHASECHK.TRANS64 P0, [R0+URZ], R3 ;  /* 0x00000003000085a7 */ /* 0x000ea400080010ff */
[----:B--2---:R-:W-:Y:S05]  /*2d90*/  @P0 EXIT ;  /* 0x000000000000094d */ /* 0x004fea0003800000 */
[----:B------:R-:W-:Y:S05]  /*2da0*/  BRA `(.L_x_49) ;  /* 0xfffffffc00ec7947 */ /* 0x000fea000383ffff */
.L_x_22:
[----:B------:R-:W-:-:S04]  /*2db0*/  UISETP.NE.AND UP0, UPT, UR55, URZ, UPT ;  /* 0x000000ff3700728c */ /* 0x000fc8000bf05270 */
[----:B------:R-:W-:-:S09]  /*2dc0*/  UISETP.NE.OR UP0, UPT, UR20, 0x1, UP0 ;  /* 0x000000011400788c */ /* 0x000fd20008705670 */
[----:B------:R-:W-:Y:S05]  /*2dd0*/  BRA.U UP0, `(.L_x_50) ;  /* 0x0000000500487547 */ /* 0x000fea000b800000 */
[----:B------:R-:W-:Y:S01]  /*2de0*/  ISETP.GE.U32.AND P2, PT, R3, 0x4, PT ;  /* 0x000000040300780c */ /* 0x000fe20003f46070 */
[----:B------:R-:W-:Y:S01]  /*2df0*/  IMAD.MOV.U32 R12, RZ, RZ, 0x1 ;  /* 0x00000001ff0c7424 */ /* 0x000fe200078e00ff */
[----:B------:R-:W-:Y:S02]  /*2e00*/  CS2R R10, SRZ ;  /* 0x00000000000a7805 */ /* 0x000fe4000001ff00 */
[----:B------:R-:W-:Y:S01]  /*2e10*/  CS2R R8, SRZ ;  /* 0x0000000000087805 */ /* 0x000fe2000001ff00 */
[----:B------:R-:W-:Y:S01]  /*2e20*/  UMOV UR6, 0x400 ;  /* 0x0000040000067882 */ /* 0x000fe20000000000 */
[----:B------:R-:W-:Y:S01]  /*2e30*/  UMOV UR5, URZ ;  /* 0x000000ff00057c82 */ /* 0x000fe20008000000 */
[----:B------:R-:W-:-:S12]  /*2e40*/  ULEA UR6, UR55, UR6, 0x18 ;  /* 0x0000000637067291 */ /* 0x000fd8000f8ec0ff */
.L_x_54:
[----:B------:R-:W-:Y:S02]  /*2e50*/  LEA R0, R8, UR6, 0x3 ;  /* 0x0000000608007c11 */ /* 0x000fe4000f8e18ff */
[----:B------:R-:W-:-:S03]  /*2e60*/  SHF.L.U32 R5, R9, 0x1f, RZ ;  /* 0x0000001f09057819 */ /* 0x000fc600000006ff */
[----:B------:R-:W-:Y:S01]  /*2e70*/  VIADD R4, R0, 0x100 ;  /* 0x0000010000047836 */ /* 0x000fe20000000000 */
[----:B------:R-:W2:Y:S02]  /*2e80*/  SYNCS.PHASECHK.TRANS64.TRYWAIT P0, [R0+URZ+0xf0], R5 ;  /* 0x0000f005000075a7 */ /* 0x000ea400080011ff */
[----:B--2---:R-:W-:Y:S05]  /*2e90*/  @!P0 BRA `(.L_x_51) ;  /* 0x0000005800e08947 */ /* 0x004fea0003800000 */
.L_x_148:
[----:B------:R-:W-:Y:S01]  /*2ea0*/  ULEA UR4, UR5, UR6, 0x3 ;  /* 0x0000000605047291 */ /* 0x000fe2000f8e18ff */
[----:B------:R-:W-:Y:S01]  /*2eb0*/  PRMT R4, RZ, 0x654, R4 ;  /* 0x00000654ff047816 */ /* 0x000fe20000000004 */
[----:B--2---:R-:W-:Y:S01]  /*2ec0*/  @!P2 IMAD.MOV.U32 R5, RZ, RZ, 0x10 ;  /* 0x00000010ff05a424 */ /* 0x004fe200078e00ff */
[----:B------:R-:W-:Y:S01]  /*2ed0*/  SHF.L.U32 R7, R12, 0x1f, RZ ;  /* 0x0000001f0c077819 */ /* 0x000fe200000006ff */
[----:B------:R-:W-:Y:S01]  /*2ee0*/  UIADD3 UR7, UPT, UPT, UR4, 0x90, URZ ;  /* 0x0000009004077890 */ /* 0x000fe2000fffe0ff */
[----:B------:R2:W-:Y:S05]  /*2ef0*/  SYNCS.ARRIVE.TRANS64.RED.A1T0 RZ, [R4+URZ], RZ ;  /* 0x000000ff04ff79a7 */ /* 0x0005ea00081004ff */
[----:B------:R-:W-:Y:S01]  /*2f00*/  IMAD.U32 R0, RZ, RZ, UR7 ;  /* 0x00000007ff007e24 */ /* 0x000fe2000f8e00ff */
[----:B------:R-:W3:Y:S04]  /*2f10*/  SYNCS.PHASECHK.TRANS64.TRYWAIT P0, [UR4+0xa0], R7 ;  /* 0x0000a007ff0075a7 */ /* 0x000ee80008001104 */
[----:B------:R-:W-:Y:S01]  /*2f20*/  PRMT R13, R3, 0x654, R0 ;  /* 0x00000654030d7816 */ /* 0x000fe20000000000 */
[----:B--23--:R-:W-:Y:S06]  /*2f30*/  @!P0 BRA `(.L_x_52) ;  /* 0x0000005800cc8947 */ /* 0x00cfec0003800000 */
.L_x_150:
[----:B------:R-:W-:Y:S01]  /*2f40*/  ULEA UR8, UR5, UR6, 0x4 ;  /* 0x0000000605087291 */ /* 0x000fe2000f8e20ff */
[----:B------:R-:W-:Y:S01]  /*2f50*/  SEL R2, R13, R2, !P2 ;  /* 0x000000020d027207 */ /* 0x000fe20005000000 */
[----:B------:R-:W-:Y:S01]  /*2f60*/  UIADD3 UR9, UPT, UPT, UR4, 0x90, URZ ;  /* 0x0000009004097890 */ /* 0x000fe2000fffe0ff */
[----:B--2---:R-:W-:Y:S01]  /*2f70*/  LEA R0, R11, UR6, 0x3 ;  /* 0x000000060b007c11 */ /* 0x004fe2000f8e18ff */
[----:B------:R-:W-:Y:S01]  /*2f80*/  UIADD3 UR8, UPT, UPT, UR8, 0x120, URZ ;  /* 0x0000012008087890 */ /* 0x000fe2000fffe0ff */
[----:B------:R2:W-:Y:S01]  /*2f90*/  @!P2 SYNCS.ARRIVE.TRANS64.RED RZ, [R2+URZ], R5 ;  /* 0x0000000502ffa9a7 */ /* 0x0005e200080004ff */
[----:B------:R-:W-:Y:S01]  /*2fa0*/  UIADD3 UR4, UPT, UPT, UR5, 0x1, URZ ;  /* 0x0000000105047890 */ /* 0x000fe2000fffe0ff */
[----:B------:R-:W-:-:S03]  /*2fb0*/  VIADD R8, R8, 0x1 ;  /* 0x0000000108087836 */ /* 0x000fc60000000000 */
[----:B------:R-:W-:Y:S02]  /*2fc0*/  UISETP.NE.AND UP0, UPT, UR4, 0x2, UPT ;  /* 0x000000020400788c */ /* 0x000fe4000bf05270 */
[----:B------:R-:W-:Y:S01]  /*2fd0*/  ISETP.NE.AND P0, PT, R8, 0x2, PT ;  /* 0x000000020800780c */ /* 0x000fe20003f05270 */
[----:B------:R-:W-:Y:S06]  /*2fe0*/  UGETNEXTWORKID.BROADCAST [UR8], [UR9] ;  /* 0x00000000080073ca */ /* 0x000fec0008000100 */
[----:B------:R-:W-:Y:S02]  /*2ff0*/  USEL UR7, URZ, 0x1, UP0 ;  /* 0x00000001ff077887 */ /* 0x000fe40008000000 */
[----:B------:R-:W-:-:S04]  /*3000*/  USEL UR5, UR4, URZ, UP0 ;  /* 0x000000ff04057287 */ /* 0x000fc80008000000 */
[----:B------:R-:W-:Y:S02]  /*3010*/  LOP3.LUT R12, R12, UR7, RZ, 0x3c, !PT ;  /* 0x000000070c0c7c12 */ /* 0x000fe4000f8e3cff */
[----:B--2---:R-:W-:-:S04]  /*3020*/  SHF.L.U32 R5, R10, 0x1f, RZ ;  /* 0x0000001f0a057819 */ /* 0x004fc800000006ff */
[----:B------:R-:W2:Y:S02]  /*3030*/  SYNCS.PHASECHK.TRANS64.TRYWAIT P1, [R0+URZ+0x90], R5 ;  /* 0x00009005000075a7 */ /* 0x000ea400080211ff */
[----:B--2---:R-:W-:Y:S05]  /*3040*/  @!P1 BRA `(.L_x_53) ;  /* 0x0000005800a09947 */ /* 0x004fea0003800000 */
.L_x_151:
[C---:B------:R-:W-:Y:S01]  /*3050*/  LEA R4, R11.reuse, UR6, 0x4 ;  /* 0x000000060b047c11 */ /* 0x040fe2000f8e20ff */
[----:B--2---:R-:W-:Y:S01]  /*3060*/  VIADD R0, R0, 0xa0 ;  /* 0x000000a000007836 */ /* 0x004fe20000000000 */
[----:B------:R-:W-:Y:S01]  /*3070*/  SEL R8, R8, RZ, P0 ;  /* 0x000000ff08087207 */ /* 0x000fe20000000000 */
[----:B------:R-:W-:-:S03]  /*3080*/  VIADD R11, R11, 0x1 ;  /* 0x000000010b0b7836 */ /* 0x000fc60000000000 */
[----:B------:R-:W2:Y:S01]  /*3090*/  LDS.128 R4, [R4+0x120] ;  /* 0x0001200004047984 */ /* 0x000ea20000000c00 */
[----:B------:R-:W-:Y:S02]  /*30a0*/  PRMT R0, RZ, 0x654, R0 ;  /* 0x00000654ff007816 */ /* 0x000fe40000000000 */
[C---:B------:R-:W-:Y:S01]  /*30b0*/  ISETP.NE.AND P1, PT, R11.reuse, 0x2, PT ;  /* 0x000000020b00780c */ /* 0x040fe20003f25270 */
[----:B------:R-:W-:Y:S01]  /*30c0*/  @!PT LDS RZ, [RZ] ;  /* 0x00000000fffff984 */ /* 0x000fe20000000800 */
[----:B------:R-:W-:Y:S01]  /*30d0*/  @!PT LDS RZ, [RZ] ;  /* 0x00000000fffff984 */ /* 0x000fe20000000800 */
[----:B------:R-:W-:Y:S01]  /*30e0*/  @!PT LDS RZ, [RZ] ;  /* 0x00000000fffff984 */ /* 0x000fe20000000800 */
[----:B------:R-:W-:Y:S01]  /*30f0*/  @!PT LDS RZ, [RZ] ;  /* 0x00000000fffff984 */ /* 0x000fe20000000800 */
[----:B------:R3:W-:Y:S06]  /*3100*/  MEMBAR.ALL.CTA ;  /* 0x0000000000007992 */ /* 0x0007ec0000008000 */
[----:B---3--:R-:W3:Y:S01]  /*3110*/  FENCE.VIEW.ASYNC.S ;  /* 0x00000000000073c6 */ /* 0x008ee20000000000 */
[----:B------:R-:W-:Y:S01]  /*3120*/  SEL R11, R11, RZ, P1 ;  /* 0x000000ff0b0b7207 */ /* 0x000fe20000800000 */
[----:B---3--:R3:W-:Y:S01]  /*3130*/  SYNCS.ARRIVE.TRANS64.RED.A1T0 RZ, [R0+URZ], RZ ;  /* 0x000000ff00ff79a7 */ /* 0x0087e200081004ff */
[----:B--2---:R-:W-:-:S02]  /*3140*/  LOP3.LUT P3, RZ, R6, 0x1, RZ, 0xc0, !PT ;  /* 0x0000000106ff7812 */ /* 0x004fc4000786c0ff */
[----:B------:R-:W-:-:S04]  /*3150*/  SEL R5, RZ, 0x1, P1 ;  /* 0x00000001ff057807 */ /* 0x000fc80000800000 */
[----:B------:R-:W-:Y:S02]  /*3160*/  LOP3.LUT R10, R10, R5, RZ, 0x3c, !PT ;  /* 0x000000050a0a7212 */ /* 0x000fe400078e3cff */
[----:B---3--:R-:W-:-:S04]  /*3170*/  SEL R0, RZ, 0x1, P0 ;  /* 0x00000001ff007807 */ /* 0x008fc80000000000 */
[----:B------:R-:W-:Y:S01]  /*3180*/  LOP3.LUT R9, R9, R0, RZ, 0x3c, !PT ;  /* 0x0000000009097212 */ /* 0x000fe200078e3cff */
[----:B------:R-:W-:Y:S06]  /*3190*/  @P3 BRA `(.L_x_54) ;  /* 0xfffffffc002c3947 */ /* 0x000fec000383ffff */
[----:B------:R-:W-:Y:S01]  /*31a0*/  ULEA UR4, UR5, UR6, 0x3 ;  /* 0x0000000605047291 */ /* 0x000fe2000f8e18ff */
[----:B------:R-:W-:-:S08]  /*31b0*/  SHF.L.U32 R3, R12, 0x1f, RZ ;  /* 0x0000001f0c037819 */ /* 0x000fd000000006ff */
[----:B------:R-:W2:Y:S02]  /*31c0*/  SYNCS.PHASECHK.TRANS64 P0, [UR4+0xa0], R3 ;  /* 0x0000a003ff0075a7 */ /* 0x000ea40008001004 */
[----:B--2---:R-:W-:Y:S05]  /*31d0*/  @P0 BRA `(.L_x_55) ;  /* 0x0000000000080947 */ /* 0x004fea0003800000 */
[----:B------:R-:W2:Y:S02]  /*31e0*/  SYNCS.PHASECHK.TRANS64.TRYWAIT P0, [UR4+0xa0], R3 ;  /* 0x0000a003ff0075a7 */ /* 0x000ea40008001104 */
[----:B--2---:R-:W-:Y:S05]  /*31f0*/  @!P0 BRA `(.L_x_56) ;  /* 0x0000005800488947 */ /* 0x004fea0003800000 */
.L_x_55:
[----:B------:R-:W-:-:S04]  /*3200*/  UIADD3 UR7, UPT, UPT, UR5, 0x1, URZ ;  /* 0x0000000105077890 */ /* 0x000fc8000fffe0ff */
[----:B------:R-:W-:-:S04]  /*3210*/  UISETP.NE.AND UP0, UPT, UR7, 0x2, UPT ;  /* 0x000000020700788c */ /* 0x000fc8000bf05270 */
[----:B------:R-:W-:Y:S02]  /*3220*/  USEL UR8, URZ, 0x1, UP0 ;  /* 0x00000001ff087887 */ /* 0x000fe40008000000 */
[----:B------:R-:W-:-:S04]  /*3230*/  USEL UR7, UR7, URZ, UP0 ;  /* 0x000000ff07077287 */ /* 0x000fc80008000000 */
[----:B------:R-:W-:Y:S01]  /*3240*/  ULEA UR7, UR7, UR6, 0x3 ;  /* 0x0000000607077291 */ /* 0x000fe2000f8e18ff */
[----:B--2---:R-:W-:-:S04]  /*3250*/  LOP3.LUT R3, R12, UR8, RZ, 0x3c, !PT ;  /* 0x000000080c037c12 */ /* 0x004fc8000f8e3cff */
[----:B------:R-:W-:-:S04]  /*3260*/  SHF.L.U32 R0, R3, 0x1f, RZ ;  /* 0x0000001f03007819 */ /* 0x000fc800000006ff */
[----:B------:R-:W2:Y:S02]  /*3270*/  SYNCS.PHASECHK.TRANS64 P0, [UR7+0xa0], R0 ;  /* 0x0000a000ff0075a7 */ /* 0x000ea40008001007 */
[----:B-12---:R-:W-:Y:S05]  /*3280*/  @P0 EXIT ;  /* 0x000000000000094d */ /* 0x006fea0003800000 */
[----:B------:R-:W-:Y:S02]  /*3290*/  SHF.L.U32 R3, R3, 0x1f, RZ ;  /* 0x0000001f03037819 */ /* 0x000fe400000006ff */
[----:B------:R-:W-:-:S07]  /*32a0*/  MOV R0, UR7 ;  /* 0x0000000700007c02 */ /* 0x000fce0008000f00 */
.L_x_57:
[----:B-1----:R1:W2:Y:S02]  /*32b0*/  SYNCS.PHASECHK.TRANS64.TRYWAIT P0, [R0+URZ+0xa0], R3 ;  /* 0x0000a003000075a7 */ /* 0x0022a400080011ff */
[----:B--2---:R-:W-:Y:S05]  /*32c0*/  @!P0 NANOSLEEP.SYNCS 0x989680 ;  /* 0x009896800000895d */ /* 0x004fea0003900000 */
[----:B------:R-:W2:Y:S02]  /*32d0*/  @!P0 SYNCS.PHASECHK.TRANS64 P0, [R0+URZ+0xa0], R3 ;  /* 0x0000a003000085a7 */ /* 0x000ea400080010ff */
[----:B--2---:R-:W-:Y:S05]  /*32e0*/  @P0 EXIT ;  /* 0x000000000000094d */ /* 0x004fea0003800000 */
[----:B------:R-:W-:Y:S05]  /*32f0*/  BRA `(.L_x_57) ;  /* 0xfffffffc00ec7947 */ /* 0x000fea000383ffff */
.L_x_50:
[----:B------:R-:W-:Y:S05]  /*3300*/  BRA.U UP5, `(.L_x_58) ;  /* 0x0000001505487547 */ /* 0x000fea000b800000 */
[----:B------:R-:W-:Y:S01]  /*3310*/  UMOV UR4, 0x40 ;  /* 0x0000004000047882 */ /* 0x000fe20000000000 */
[----:B------:R-:W-:Y:S01]  /*3320*/  NOP ;  /* 0x0000000000007918 */ /* 0x000fe20000000000 */
[----:B------:R-:W-:Y:S01]  /*3330*/  ULEA UR5, UR55, UR4, 0x18 ;  /* 0x0000000437057291 */ /* 0x000fe2000f8ec0ff */
[----:B------:R-:W-:Y:S02]  /*3340*/  UMOV UR6, 0x400 ;  /* 0x0000040000067882 */ /* 0x000fe40000000000 */
[----:B------:R-:W-:-:S06]  /*3350*/  ULEA UR6, UR55, UR6, 0x18 ;  /* 0x0000000637067291 */ /* 0x000fcc000f8ec0ff */
[----:B------:R-:W2:Y:S02]  /*3360*/  LDS.U8 R3, [UR5+0x1c] ;  /* 0x00001c05ff037984 */ /* 0x000ea40008000000 */
[----:B--2---:R-:W-:-:S13]  /*3370*/  ISETP.NE.AND P0, PT, R3, RZ, PT ;  /* 0x000000ff0300720c */ /* 0x004fda0003f05270 */
[----:B------:R-:W-:Y:S05]  /*3380*/  @P0 BRA `(.L_x_59) ;  /* 0x0000000400080947 */ /* 0x000fea0003800000 */
[----:B------:R-:W-:Y:S02]  /*3390*/  UISETP.NE.U32.AND UP1, UPT, UR68, 0x1, UPT ;  /* 0x000000014400788c */ /* 0x000fe4000bf25070 */
[----:B------:R-:W-:-:S07]  /*33a0*/  UIADD3 UR7, UPT, UPT, UR5, 0x8, URZ ;  /* 0x0000000805077890 */ /* 0x000fce000fffe0ff */
[----:B------:R-:W-:Y:S05]  /*33b0*/  BRA.U !UP1, `(.L_x_60) ;  /* 0x00000001099c7547 */ /* 0x000fea000b800000 */
[----:B------:R-:W-:Y:S01]  /*33c0*/  ELECT P0, URZ, PT ;  /* 0x0000000000ff782f */ /* 0x000fe20003800000 */
[----:B------:R-:W-:-:S12]  /*33d0*/  BSSY B0, `(.L_x_60) ;  /* 0x0000025000007945 */ /* 0x000fd80003800000 */
[----:B------:R-:W-:Y:S05]  /*33e0*/  @!P0 BRA `(.L_x_61) ;  /* 0x00000000008c8947 */ /* 0x000fea0003800000 */
[----:B------:R-:W-:-:S05]  /*33f0*/  UMOV UR4, 0x10 ;  /* 0x0000001000047882 */ /* 0x000fca0000000000 */
[----:B------:R-:W-:Y:S04]  /*3400*/  DEPBAR.LE SB2, 0x36 ;  /* 0x0000ad800000791a */ /* 0x000fe80000000000 */
[----:B------:R-:W2:Y:S02]  /*3410*/  UTCATOMSWS.2CTA.FIND_AND_SET.ALIGN UP0, UR4, UR4 ;  /* 0x00000004000475e3 */ /* 0x000ea40008200800 */
[----:B--2---:R-:W-:Y:S01]  /*3420*/  MOV R10, UR4 ;  /* 0x00000004000a7c02 */ /* 0x004fe20008000f00 */
[----:B------:R-:W-:Y:S06]  /*3430*/  BRA.U UP0, `(.L_x_62) ;  /* 0x0000000100187547 */ /* 0x000fec000b800000 */
.L_x_63:
[----:B------:R-:W-:Y:S05]  /*3440*/  NANOSLEEP 0x64 ;  /* 0x000000640000795d */ /* 0x000fea0003800000 */
[----:B------:R-:W-:-:S05]  /*3450*/  UMOV UR4, 0x10 ;  /* 0x0000001000047882 */ /* 0x000fca0000000000 */
[----:B------:R-:W-:Y:S04]  /*3460*/  DEPBAR.LE SB2, 0x36 ;  /* 0x0000ad800000791a */ /* 0x000fe80000000000 */
[----:B------:R-:W2:Y:S02]  /*3470*/  UTCATOMSWS.2CTA.FIND_AND_SET.ALIGN UP0, UR4, UR4 ;  /* 0x00000004000475e3 */ /* 0x000ea40008200800 */
[----:B--2---:R-:W-:Y:S01]  /*3480*/  MOV R10, UR4 ;  /* 0x00000004000a7c02 */ /* 0x004fe20008000f00 */
[----:B------:R-:W-:Y:S05]  /*3490*/  BRA.U !UP0, `(.L_x_63) ;  /* 0xfffffffd08e87547 */ /* 0x000fea000b83ffff */
.L_x_62:
[----:B------:R-:W2:Y:S01]  /*34a0*/  LDS R6, [UR5+0x10] ;  /* 0x00001005ff067984 */ /* 0x000ea20008000800 */
[----:B------:R-:W-:Y:S01]  /*34b0*/  IMAD.U32 R3, RZ, RZ, UR6 ;  /* 0x00000006ff037e24 */ /* 0x000fe2000f8e00ff */
[----:B------:R-:W-:-:S03]  /*34c0*/  MOV R4, UR69 ;  /* 0x0000004500047c02 */ /* 0x000fc60008000f00 */
[----:B------:R-:W-:Y:S01]  /*34d0*/  VIADD R3, R3, 0x140 ;  /* 0x0000014003037836 */ /* 0x000fe20000000000 */
[----:B--2---:R-:W-:-:S04]  /*34e0*/  SHF.L.U32 R6, R6, 0x1f, RZ ;  /* 0x0000001f06067819 */ /* 0x004fc800000006ff */
[----:B------:R-:W2:Y:S02]  /*34f0*/  SYNCS.PHASECHK.TRANS64.TRYWAIT P0, [UR5+0x8], R6 ;  /* 0x00000806ff0075a7 */ /* 0x000ea40008001105 */
[----:B--2---:R-:W-:Y:S05]  /*3500*/  @P0 BRA `(.L_x_64) ;  /* 0x0000000000080947 */ /* 0x004fea0003800000 */
[----:B------:R-:W2:Y:S02]  /*3510*/  SYNCS.PHASECHK.TRANS64.TRYWAIT P0, [UR5+0x8], R6 ;  /* 0x00000806ff0075a7 */ /* 0x000ea40008001105 */
[----:B--2---:R-:W-:Y:S05]  /*3520*/  @!P0 BRA `(.L_x_65) ;  /* 0x0000005400948947 */ /* 0x004fea0003800000 */
.L_x_64:
[----:B------:R-:W-:Y:S01]  /*3530*/  PRMT R4, R4, 0x654, R3 ;  /* 0x0000065404047816 */ /* 0x000fe20000000003 */
[----:B------:R-:W-:Y:S01]  /*3540*/  HFMA2 R3, -RZ, RZ, 0, 5.9604644775390625e-08 ;  /* 0x00000001ff037431 */ /* 0x000fe200000001ff */
[----:B------:R-:W-:Y:S01]  /*3550*/  UPRMT UR4, UR69, 0x654, UR7 ;  /* 0x0000065445047896 */ /* 0x000fe20008000007 */
[----:B------:R-:W-:Y:S02]  /*3560*/  IMAD.MOV.U32 R7, RZ, RZ, 0xffff ;  /* 0x0000ffffff077424 */ /* 0x000fe400078e00ff */
[----:B--2---:R-:W-:Y:S02]  /*3570*/  IMAD.MOV.U32 R6, RZ, RZ, 0x4 ;  /* 0x00000004ff067424 */ /* 0x004fe400078e00ff */
[----:B------:R-:W-:Y:S01]  /*3580*/  IMAD.SHL.U32 R9, R10, 0x20, RZ ;  /* 0x000000200a097824 */ /* 0x000fe200078e00ff */
[----:B------:R-:W-:Y:S02]  /*3590*/  MOV R5, UR4 ;  /* 0x0000000400057c02 */ /* 0x000fe40008000f00 */
[-C--:B------:R-:W-:Y:S01]  /*35a0*/  SHF.L.U32 R8, R7, R10.reuse, RZ ;  /* 0x0000000a07087219 */ /* 0x080fe200000006ff */
[----:B------:R2:W-:Y:S01]  /*35b0*/  SYNCS.ARRIVE.TRANS64.RED RZ, [UR4], R6 ;  /* 0x00000006ffff79a7 */ /* 0x0005e20008000404 */
[----:B------:R-:W-:Y:S01]  /*35c0*/  SHF.L.U32 R7, R3, R10, RZ ;  /* 0x0000000a03077219 */ /* 0x000fe200000006ff */
[----:B------:R2:W-:Y:S04]  /*35d0*/  STS [UR6+0x140], R9 ;  /* 0x00014009ff007988 */ /* 0x0005e80008000806 */
[----:B------:R2:W-:Y:S04]  /*35e0*/  STAS [R4.64], R10 ;  /* 0x0000000a04007dbd */ /* 0x0005e8000c0008ff */
[----:B------:R2:W-:Y:S04]  /*35f0*/  ATOMS.OR RZ, [UR5+0x14], R8 ;  /* 0x00001408ffff798c */ /* 0x0005e8000b000005 */
[----:B------:R2:W-:Y:S04]  /*3600*/  ATOMS.OR RZ, [UR5+0x18], R7 ;  /* 0x00001807ffff798c */ /* 0x0005e8000b000005 */
[----:B------:R2:W-:Y:S02]  /*3610*/  ATOMS.XOR RZ, [UR5+0x10], R3 ;  /* 0x00001003ffff798c */ /* 0x0005e4000b800005 */
.L_x_61:
[----:B-1----:R-:W-:Y:S05]  /*3620*/  BSYNC B0 ;  /* 0x0000000000007941 */ /* 0x002fea0003800000 */
.L_x_60:
[----:B------:R-:W-:Y:S05]  /*3630*/  BRA.U UP1, `(.L_x_66) ;  /* 0x00000001016c7547 */ /* 0x000fea000b800000 */
[----:B------:R-:W-:-:S03]  /*3640*/  UMOV UR4, 0xffffffff ;  /* 0xffffffff00047882 */ /* 0x000fc60000000000 */
[----:B------:R-:W-:Y:S05]  /*3650*/  BRA.DIV UR4, `(.L_x_67) ;  /* 0x0000005604607947 */ /* 0x000fea000b800000 */
[----:B------:R-:W-:-:S13]  /*3660*/  ELECT P0, URZ, PT ;  /* 0x0000000000ff782f */ /* 0x000fda0003800000 */
.L_x_155:
[----:B------:R-:W-:Y:S05]  /*3670*/  @!P0 BRA `(.L_x_66) ;  /* 0x00000000005c8947 */ /* 0x000fea0003800000 */
[----:B--2---:R-:W2:Y:S02]  /*3680*/  LDS R4, [UR5+0x10] ;  /* 0x00001005ff047984 */ /* 0x004ea40008000800 */
[----:B--2---:R-:W-:-:S04]  /*3690*/  SHF.L.U32 R4, R4, 0x1f, RZ ;  /* 0x0000001f04047819 */ /* 0x004fc800000006ff */
[----:B------:R-:W2:Y:S02]  /*36a0*/  SYNCS.PHASECHK.TRANS64.TRYWAIT P0, [UR5+0x8], R4 ;  /* 0x00000804ff0075a7 */ /* 0x000ea40008001105 */
[----:B--2---:R-:W-:Y:S05]  /*36b0*/  @P0 BRA `(.L_x_68) ;  /* 0x0000000000080947 */ /* 0x004fea0003800000 */
[----:B------:R-:W2:Y:S02]  /*36c0*/  SYNCS.PHASECHK.TRANS64.TRYWAIT P0, [UR5+0x8], R4 ;  /* 0x00000804ff0075a7 */ /* 0x000ea40008001105 */
[----:B--2---:R-:W-:Y:S05]  /*36d0*/  @!P0 BRA `(.L_x_69) ;  /* 0x0000005400648947 */ /* 0x004fea0003800000 */
.L_x_68:
[----:B------:R-:W3:Y:S01]  /*36e0*/  LDS R6, [UR6+0x140] ;  /* 0x00014006ff067984 */ /* 0x000ee20008000800 */
[----:B--2---:R-:W-:Y:S02]  /*36f0*/  HFMA2 R3, -RZ, RZ, 0, 5.9604644775390625e-08 ;  /* 0x00000001ff037431 */ /* 0x004fe400000001ff */
[----:B------:R-:W-:Y:S01]  /*3700*/  IMAD.MOV.U32 R4, RZ, RZ, 0xffff ;  /* 0x0000ffffff047424 */ /* 0x000fe200078e00ff */
[----:B------:R-:W-:Y:S01]  /*3710*/  UPRMT UR4, UR69, 0x654, UR7 ;  /* 0x0000065445047896 */ /* 0x000fe20008000007 */
[----:B---3--:R-:W-:-:S03]  /*3720*/  IMAD.SHL.U32 R5, R6, 0x20, RZ ;  /* 0x0000002006057824 */ /* 0x008fc600078e00ff */
[-C--:B------:R-:W-:Y:S02]  /*3730*/  SHF.L.U32 R4, R4, R6.reuse, RZ ;  /* 0x0000000604047219 */ /* 0x080fe400000006ff */
[----:B------:R-:W-:Y:S01]  /*3740*/  SHF.L.U32 R6, R3, R6, RZ ;  /* 0x0000000603067219 */ /* 0x000fe200000006ff */
[----:B------:R3:W-:Y:S04]  /*3750*/  STS [UR6+0x140], R5 ;  /* 0x00014005ff007988 */ /* 0x0007e80008000806 */
[----:B------:R3:W-:Y:S04]  /*3760*/  ATOMS.OR RZ, [UR5+0x14], R4 ;  /* 0x00001404ffff798c */ /* 0x0007e8000b000005 */
[----:B------:R3:W-:Y:S01]  /*3770*/  ATOMS.OR RZ, [UR5+0x18], R6 ;  /* 0x00001806ffff798c */ /* 0x0007e2000b000005 */
[----:B------:R-:W-:Y:S03]  /*3780*/  SYNCS.ARRIVE.TRANS64.RED.A1T0 RZ, [UR4], RZ ;  /* 0x000000ffffff79a7 */ /* 0x000fe60008100404 */
[----:B------:R3:W-:Y:S01]  /*3790*/  ATOMS.XOR RZ, [UR5+0x10], R3 ;  /* 0x00001003ffff798c */ /* 0x0007e2000b800005 */
[----:B------:R-:W-:Y:S05]  /*37a0*/  BRA `(.L_x_66) ;  /* 0x0000000000107947 */ /* 0x000fea0003800000 */
.L_x_59:
[----:B------:R-:W-:Y:S02]  /*37b0*/  MOV R3, 0xffffffff ;  /* 0xffffffff00037802 */ /* 0x000fe40000000f00 */
[----:B------:R-:W-:-:S03]  /*37c0*/  MOV R4, 0x37f0 ;  /* 0x000037f000047802 */ /* 0x000fc60000000f00 */
[----:B------:R2:W-:Y:S04]  /*37d0*/  STS [UR6+0x140], R3 ;  /* 0x00014003ff007988 */ /* 0x0005e80008000806 */
[----:B-12--5:R-:W-:Y:S05]  /*37e0*/  CALL.REL.NOINC `($__internal_1_$__cuda_sm10x_tcgen05_guardrail_trap_phase_invalid_during_alloc) ;  /* 0x0000005800c47944 */ /* 0x026fea0003c00000 */
.L_x_66:
[----:B------:R-:W-:Y:S05]  /*37f0*/  WARPSYNC.ALL ;  /* 0x0000000000007948 */ /* 0x000fea0003800000 */
[----:B------:R-:W4:Y:S01]  /*3800*/  S2UR UR4, SR_CgaCtaId ;  /* 0x00000000000479c3 */ /* 0x000f220000008800 */
[----:B------:R-:W-:Y:S01]  /*3810*/  UMOV UR41, 0x400 ;  /* 0x0000040000297882 */ /* 0x000fe20000000000 */
[----:B------:R-:W-:-:S06]  /*3820*/  NOP ;  /* 0x0000000000007918 */ /* 0x000fcc0000000000 */
[----:B------:R-:W-:Y:S06]  /*3830*/  BAR.ARV 0x6, 0xa0 ;  /* 0x0182800000007b1d */ /* 0x000fec0000002000 */
[----:B------:R-:W1:Y:S01]  /*3840*/  LDCU UR6, c[0x0][0x38c] ;  /* 0x00007180ff0677ac */ /* 0x000e620008000800 */
[----:B------:R-:W-:Y:S01]  /*3850*/  LOP3.LUT R0, R0, 0xffff, RZ, 0xc0, !PT ;  /* 0x0000ffff00007812 */ /* 0x000fe200078ec0ff */
[----:B--2---:R-:W-:Y:S01]  /*3860*/  IMAD.MOV.U32 R9, RZ, RZ, 0x1 ;  /* 0x00000001ff097424 */ /* 0x004fe200078e00ff */
[----:B------:R-:W-:Y:S01]  /*3870*/  LOP3.LUT R2, R2, 0xffff, RZ, 0xc0, !PT ;  /* 0x0000ffff02027812 */ /* 0x000fe200078ec0ff */
[----:B------:R-:W-:Y:S01]  /*3880*/  IMAD.MOV.U32 R8, RZ, RZ, RZ ;  /* 0x000000ffff087224 */ /* 0x000fe200078e00ff */
[----:B------:R-:W-:Y:S01]  /*3890*/  R2UR UR65, R0 ;  /* 0x00000000004172ca */ /* 0x000fe200000e0000 */
[----:B------:R-:W-:Y:S01]  /*38a0*/  UMOV UR47, URZ ;  /* 0x000000ff002f7c82 */ /* 0x000fe20008000000 */
[----:B------:R-:W-:Y:S01]  /*38b0*/  R2UR UR43, R2 ;  /* 0x00000000022b72ca */ /* 0x000fe200000e0000 */
[----:B------:R-:W-:Y:S01]  /*38c0*/  UMOV UR38, URZ ;  /* 0x000000ff00267c82 */ /* 0x000fe20008000000 */
[----:B------:R-:W-:Y:S01]  /*38d0*/  UMOV UR37, URZ ;  /* 0x000000ff00257c82 */ /* 0x000fe20008000000 */
[----:B----4-:R-:W-:-:S02]  /*38e0*/  ULEA UR41, UR4, UR41, 0x18 ;  /* 0x0000002904297291 */ /* 0x010fc4000f8ec0ff */
[----:B------:R-:W-:Y:S02]  /*38f0*/  UISETP.NE.AND UP3, UPT, UR68, URZ, UPT ;  /* 0x000000ff4400728c */ /* 0x000fe4000bf65270 */
[----:B------:R-:W-:Y:S02]  /*3900*/  UIADD3 UR5, UPT, UPT, UR41, 0x6400, URZ ;  /* 0x0000640029057890 */ /* 0x000fe4000fffe0ff */
[----:B------:R-:W-:Y:S02]  /*3910*/  UIADD3 UR4, UPT, UPT, UR41, 0x2e400, URZ ;  /* 0x0002e40029047890 */ /* 0x000fe4000fffe0ff */
[----:B-1----:R-:W-:Y:S01]  /*3920*/  UIADD3 UR6, UPT, UPT, UR6, 0x7f, URZ ;  /* 0x0000007f06067890 */ /* 0x002fe2000fffe0ff */
[----:B---3--:R-:W1:Y:S01]  /*3930*/  LDS R3, [UR41+0x140] ;  /* 0x00014029ff037984 */ /* 0x008e620008000800 */
[----:B------:R-:W-:Y:S02]  /*3940*/  USHF.R.U32.HI UR5, URZ, 0x4, UR5 ;  /* 0x00000004ff057899 */ /* 0x000fe40008011605 */
[----:B------:R-:W-:-:S02]  /*3950*/  USHF.R.S32.HI UR64, URZ, 0x1f, UR6 ;  /* 0x0000001fff407899 */ /* 0x000fc40008011406 */
[----:B------:R-:W-:Y:S02]  /*3960*/  USHF.R.U32.HI UR4, URZ, 0x4, UR4 ;  /* 0x00000004ff047899 */ /* 0x000fe40008011604 */
[----:B------:R-:W-:Y:S02]  /*3970*/  ULEA.HI UR64, UR64, UR6, URZ, 0x7 ;  /* 0x0000000640407291 */ /* 0x000fe4000f8f38ff */
[----:B------:R-:W-:Y:S02]  /*3980*/  ULOP3.LUT UR5, UR5, 0x3fff, URZ, 0xc0, !UPT ;  /* 0x00003fff05057892 */ /* 0x000fe4000f8ec0ff */
[----:B------:R-:W-:Y:S02]  /*3990*/  USHF.R.S32.HI UR64, URZ, 0x7, UR64 ;  /* 0x00000007ff407899 */ /* 0x000fe40008011440 */
[----:B------:R-:W-:Y:S02]  /*39a0*/  ULOP3.LUT UR45, UR4, 0x3fff, URZ, 0xc0, !UPT ;  /* 0x00003fff042d7892 */ /* 0x000fe4000f8ec0ff */
[----:B------:R-:W-:Y:S01]  /*39b0*/  UISETP.LT.AND UP0, UPT, UR64, 0x1, UPT ;  /* 0x000000014000788c */ /* 0x000fe2000bf01270 */
[----:B------:R-:W-:Y:S01]  /*39c0*/  UMOV UR62, 0x0 ;  /* 0x00000000003e7882 */ /* 0x000fe20000000000 */
        /* <DEDUP_REMOVED lines=9> */
[----:B------:R-:W-:-:S02]  /*3a60*/  ULOP3.LUT UR44, UR5, 0x10000, URZ, 0xfc, !UPT ;  /* 0x00010000052c7892 */ /* 0x000fc4000f8efcff */
[----:B------:R-:W-:Y:S02]  /*3a70*/  ULOP3.LUT UR45, UR45, 0x10000, URZ, 0xfc, !UPT ;  /* 0x000100002d2d7892 */ /* 0x000fe4000f8efcff */
[----:B------:R-:W-:Y:S01]  /*3a80*/  USEL UR66, UR64, 0x1, !UP0 ;  /* 0x0000000140427887 */ /* 0x000fe2000c000000 */
[----:B------:R-:W-:Y:S01]  /*3a90*/  UMOV UR52, 0x0 ;  /* 0x0000000000347882 */ /* 0x000fe20000000000 */
[----:B------:R-:W-:Y:S01]  /*3aa0*/  UMOV UR53, 0x10100010 ;  /* 0x1010001000357882 */ /* 0x000fe20000000000 */
[----:B------:R-:W-:Y:S01]  /*3ab0*/  UMOV UR50, 0x0 ;  /* 0x0000000000327882 */ /* 0x000fe20000000000 */
[----:B------:R-:W-:Y:S01]  /*3ac0*/  UMOV UR51, 0x10100010 ;  /* 0x1010001000337882 */ /* 0x000fe20000000000 */
[----:B------:R-:W-:Y:S01]  /*3ad0*/  UMOV UR48, 0x0 ;  /* 0x0000000000307882 */ /* 0x000fe20000000000 */
[----:B------:R-:W-:Y:S01]  /*3ae0*/  UMOV UR49, 0x10100010 ;  /* 0x1010001000317882 */ /* 0x000fe20000000000 */
[----:B-1----:R-:W-:Y:S02]  /*3af0*/  R2UR UR67, R3 ;  /* 0x00000000034372ca */ /* 0x002fe400000e0000 */
[----:B------:R-:W-:-:S13]  /*3b00*/  CS2R R2, SRZ ;  /* 0x0000000000027805 */ /* 0x000fda000001ff00 */
.L_x_77:
[C---:B------:R-:W-:Y:S02]  /*3b10*/  LEA R0, R8.reuse, UR41, 0x3 ;  /* 0x0000002908007c11 */ /* 0x040fe4000f8e18ff */
[----:B------:R-:W-:Y:S02]  /*3b20*/  SHF.L.U32 R5, R3, 0x1f, RZ ;  /* 0x0000001f03057819 */ /* 0x000fe400000006ff */
[----:B------:R-:W-:Y:S02]  /*3b30*/  LEA R4, R8, UR41, 0x4 ;  /* 0x0000002908047c11 */ /* 0x000fe4000f8e20ff */
[----:B------:R-:W1:Y:S02]  /*3b40*/  SYNCS.PHASECHK.TRANS64.TRYWAIT P0, [R0+URZ+0x90], R5 ;  /* 0x00009005000075a7 */ /* 0x000e6400080011ff */
[----:B-1-3--:R-:W-:Y:S05]  /*3b50*/  @!P0 BRA `(.L_x_70) ;  /* 0x00000050005c8947 */ /* 0x00afea0003800000 */
.L_x_156:
[----:B-1----:R-:W1:Y:S01]  /*3b60*/  LDS.128 R4, [R4+0x120] ;  /* 0x0001200004047984 */ /* 0x002e620000000c00 */
[----:B------:R-:W-:Y:S02]  /*3b70*/  VIADD R0, R0, 0xa0 ;  /* 0x000000a000007836 */ /* 0x000fe40000000000 */
[----:B------:R-:W-:Y:S01]  /*3b80*/  VIADD R8, R8, 0x1 ;  /* 0x0000000108087836 */ /* 0x000fe20000000000 */
[----:B------:R-:W-:Y:S01]  /*3b90*/  @!PT LDS RZ, [RZ] ;  /* 0x00000000fffff984 */ /* 0x000fe20000000800 */
[----:B------:R-:W-:Y:S01]  /*3ba0*/  @!PT LDS RZ, [RZ] ;  /* 0x00000000fffff984 */ /* 0x000fe20000000800 */
[----:B------:R-:W-:Y:S01]  /*3bb0*/  @!PT LDS RZ, [RZ] ;  /* 0x00000000fffff984 */ /* 0x000fe20000000800 */
[----:B------:R-:W-:Y:S01]  /*3bc0*/  @!PT LDS RZ, [RZ] ;  /* 0x00000000fffff984 */ /* 0x000fe20000000800 */
[----:B------:R2:W-:Y:S06]  /*3bd0*/  MEMBAR.ALL.CTA ;  /* 0x0000000000007992 */ /* 0x0005ec0000008000 */
[----:B--2---:R-:W2:Y:S01]  /*3be0*/  FENCE.VIEW.ASYNC.S ;  /* 0x00000000000073c6 */ /* 0x004ea20000000000 */
[----:B------:R-:W-:-:S04]  /*3bf0*/  PRMT R0, RZ, 0x654, R0 ;  /* 0x00000654ff007816 */ /* 0x000fc80000000000 */
[----:B--2---:R2:W-:Y:S01]  /*3c00*/  SYNCS.ARRIVE.TRANS64.RED.A1T0 RZ, [R0+URZ], RZ ;  /* 0x000000ff00ff79a7 */ /* 0x0045e200081004ff */
[----:B-1----:R-:W-:Y:S01]  /*3c10*/  LOP3.LUT P1, RZ, R6, 0x1, RZ, 0xc0, !PT ;  /* 0x0000000106ff7812 */ /* 0x002fe2000782c0ff */
[----:B--2---:R-:W-:-:S12]  /*3c20*/  BRA.U UP3, `(.L_x_71) ;  /* 0x0000000503587547 */ /* 0x004fd8000b800000 */
[----:B------:R-:W1:Y:S01]  /*3c30*/  LDCU UR4, c[0x0][0x38c] ;  /* 0x00007180ff0477ac */ /* 0x000e620008000800 */
[----:B------:R-:W-:Y:S02]  /*3c40*/  PLOP3.LUT P2, PT, PT, PT, PT, 0x80, 0x8 ;  /* 0x000000000008781c */ /* 0x000fe40003f4f070 */
[----:B------:R-:W-:Y:S01]  /*3c50*/  SHF.L.U32 R5, R9, 0x1f, RZ ;  /* 0x0000001f09057819 */ /* 0x000fe200000006ff */
[----:B------:R-:W-:Y:S02]  /*3c60*/  ULEA UR46, UR47, UR41, 0x3 ;  /* 0x000000292f2e7291 */ /* 0x000fe4000f8e18ff */
[----:B------:R-:W-:Y:S02]  /*3c70*/  ULEA UR36, UR47, UR67, 0x6 ;  /* 0x000000432f247291 */ /* 0x000fe4000f8e30ff */
[----:B-1----:R-:W-:-:S06]  /*3c80*/  UISETP.GE.AND UP0, UPT, UR4, 0x1, UPT ;  /* 0x000000010400788c */ /* 0x002fcc000bf06270 */
[----:B------:R-:W-:-:S05]  /*3c90*/  PLOP3.LUT P0, PT, PT, PT, UP0, 0x80, 0x8 ;  /* 0x000000000008781c */ /* 0x000fca0003f0f008 */
[----:B------:R-:W-:-:S08]  /*3ca0*/  @UP0 ULEA UR4, UR38, UR41, 0x3 ;  /* 0x0000002926040291 */ /* 0x000fd0000f8e18ff */
[----:B------:R-:W-:-:S04]  /*3cb0*/  @P0 SHF.L.U32 R0, R2, 0x1f, RZ ;  /* 0x0000001f02000819 */ /* 0x000fc800000006ff */
[----:B------:R1:W2:Y:S01]  /*3cc0*/  @P0 SYNCS.PHASECHK.TRANS64.TRYWAIT P2, [UR4], R0 ;  /* 0x00000000ff0005a7 */ /* 0x0002a20008041104 */
[----:B------:R-:W3:Y:S02]  /*3cd0*/  SYNCS.PHASECHK.TRANS64.TRYWAIT P0, [UR46+0xd0], R5 ;  /* 0x0000d005ff0075a7 */ /* 0x000ee4000800112e */
[----:B-123--:R-:W-:Y:S05]  /*3ce0*/  @!P0 BRA `(.L_x_72) ;  /* 0x00000050000c8947 */ /* 0x00efea0003800000 */
.L_x_158:
[----:B------:R-:W-:Y:S01]  /*3cf0*/  UMOV UR42, UR37 ;  /* 0x00000025002a7c82 */ /* 0x000fe20008000000 */
[----:B------:R-:W-:Y:S05]  /*3d00*/  BRA.U !UP0, `(.L_x_73) ;  /* 0x0000000508107547 */ /* 0x000fea000b800000 */
[----:B------:R-:W-:Y:S02]  /*3d10*/  UIADD3 UR42, UPT, UPT, UR66, UR37, URZ ;  /* 0x00000025422a7290 */ /* 0x000fe4000fffe0ff */
[----:B------:R-:W-:Y:S01]  /*3d20*/  UPLOP3.LUT UP2, UPT, UPT, UPT, UPT, 0x40, 0x4 ;  /* 0x000000000004789c */ /* 0x000fe20003f4e870 */
[----:B------:R-:W-:Y:S01]  /*3d30*/  UMOV UR39, UR64 ;  /* 0x0000004000277c82 */ /* 0x000fe20008000000 */
[----:B------:R-:W-:-:S09]  /*3d40*/  UMOV UR5, UR38 ;  /* 0x0000002600057c82 */ /* 0x000fd20008000000 */
.L_x_76:
[----:B------:R-:W-:Y:S01]  /*3d50*/  ULEA UR7, UR5, UR41, 0x3 ;  /* 0x0000002905077291 */ /* 0x000fe2000f8e18ff */
[----:B--23--:R-:W-:Y:S11]  /*3d60*/  @P2 BRA `(.L_x_74) ;  /* 0x00000000000c2947 */ /* 0x00cff60003800000 */
[----:B-1----:R-:W-:Y:S04]  /*3d70*/  SHF.L.U32 R5, R2, 0x1f, RZ ;  /* 0x0000001f02057819 */ /* 0x002fe800000006ff */
[----:B------:R-:W1:Y:S02]  /*3d80*/  SYNCS.PHASECHK.TRANS64.TRYWAIT P0, [UR7], R5 ;  /* 0x00000005ff0075a7 */ /* 0x000e640008001107 */
[----:B-1----:R-:W-:Y:S05]  /*3d90*/  @!P0 BRA `(.L_x_75) ;  /* 0x0000004c00f88947 */ /* 0x002fea0003800000 */
.L_x_74:
[----:B------:R-:W-:Y:S01]  /*3da0*/  UISETP.NE.AND UP0, UPT, UR39, 0x1, UPT ;  /* 0x000000012700788c */ /* 0x000fe2000bf05270 */
[----:B------:R-:W-:Y:S01]  /*3db0*/  PLOP3.LUT P2, PT, PT, PT, PT, 0x80, 0x8 ;  /* 0x000000000008781c */ /* 0x000fe20003f4f070 */
[----:B------:R-:W-:Y:S02]  /*3dc0*/  UIADD3 UR4, UPT, UPT, UR5, 0x1, URZ ;  /* 0x0000000105047890 */ /* 0x000fe4000fffe0ff */
[----:B------:R-:W-:Y:S02]  /*3dd0*/  UIADD3 UR40, UPT, UPT, UR7, 0x28, URZ ;  /* 0x0000002807287890 */ /* 0x000fe4000fffe0ff */
[----:B------:R-:W-:Y:S01]  /*3de0*/  UISETP.NE.AND UP1, UPT, UR4, 0x5, UPT ;  /* 0x000000050400788c */ /* 0x000fe2000bf25270 */
[----:B------:R-:W-:Y:S01]  /*3df0*/  PLOP3.LUT P0, PT, PT, PT, UP0, 0x80, 0x8 ;  /* 0x000000000008781c */ /* 0x000fe20003f0f008 */
[----:B------:R-:W-:Y:S02]  /*3e00*/  UIADD3 UR37, UPT, UPT, UR37, 0x1, URZ ;  /* 0x0000000125257890 */ /* 0x000fe4000fffe0ff */
[----:B------:R-:W-:Y:S02]  /*3e10*/  USEL UR6, URZ, 0x1, UP1 ;  /* 0x00000001ff067887 */ /* 0x000fe40008800000 */
[----:B------:R-:W-:Y:S02]  /*3e20*/  USEL UR38, UR4, URZ, UP1 ;  /* 0x000000ff04267287 */ /* 0x000fe40008800000 */
[----:B------:R-:W-:Y:S02]  /*3e30*/  UIADD3 UR39, UPT, UPT, UR39, -0x1, URZ ;  /* 0xffffffff27277890 */ /* 0x000fe4000fffe0ff */
[----:B------:R-:W-:Y:S01]  /*3e40*/  @UP0 ULEA UR4, UR38, UR41, 0x3 ;  /* 0x0000002926040291 */ /* 0x000fe2000f8e18ff */
[----:B------:R-:W-:Y:S01]  /*3e50*/  LOP3.LUT R2, R2, UR6, RZ, 0x3c, !PT ;  /* 0x0000000602027c12 */ /* 0x000fe2000f8e3cff */
[----:B------:R-:W-:Y:S02]  /*3e60*/  ULEA UR6, UR5, UR45, 0x9 ;  /* 0x0000002d05067291 */ /* 0x000fe4000f8e48ff */
[----:B------:R-:W-:Y:S01]  /*3e70*/  UISETP.NE.AND UP0, UPT, UR37, UR42, UPT ;  /* 0x0000002a2500728c */ /* 0x000fe2000bf05270 */
[----:B-1----:R-:W-:Y:S01]  /*3e80*/  @P0 SHF.L.U32 R0, R2, 0x1f, RZ ;  /* 0x0000001f02000819 */ /* 0x002fe200000006ff */
[----:B------:R-:W-:Y:S02]  /*3e90*/  UIADD3 UR34, UPT, UPT, UR6, 0x2, URZ ;  /* 0x0000000206227890 */ /* 0x000fe4000fffe0ff */
[----:B------:R-:W-:Y:S01]  /*3ea0*/  UIADD3 UR30, UPT, UPT, UR6, 0x4, URZ ;  /* 0x00000004061e7890 */ /* 0x000fe2000fffe0ff */
[----:B------:R2:W3:Y:S01]  /*3eb0*/  @P0 SYNCS.PHASECHK.TRANS64.TRYWAIT P2, [UR4], R0 ;  /* 0x00000000ff0005a7 */ /* 0x0004e20008041104 */
[----:B------:R-:W-:Y:S02]  /*3ec0*/  ULEA UR4, UR5, UR44, 0xb ;  /* 0x0000002c05047291 */ /* 0x000fe4000f8e58ff */
[----:B------:R-:W-:Y:S02]  /*3ed0*/  UIADD3 UR26, UPT, UPT, UR6, 0x6, URZ ;  /* 0x00000006061a7890 */ /* 0x000fe4000fffe0ff */
        /* <DEDUP_REMOVED lines=10> */
[----:B------:R-:W-:Y:S01]  /*3f80*/  UIADD3 UR8, UPT, UPT, UR4, 0x406, URZ ;  /* 0x0000040604087890 */ /* 0x000fe2000fffe0ff */
[----:B------:R-:W-:Y:S01]  /*3f90*/  UMOV UR7, 0x40004040 ;  /* 0x4000404000077882 */ /* 0x000fe20000000000 */
[----:B------:R-:W-:Y:S01]  /*3fa0*/  UMOV UR5, 0x40004040 ;  /* 0x4000404000057882 */ /* 0x000fe20000000000 */
[----:B------:R-:W-:Y:S01]  /*3fb0*/  UMOV UR35, 0x40004040 ;  /* 0x4000404000237882 */ /* 0x000fe20000000000 */
[----:B------:R1:W-:Y:S01]  /*3fc0*/  UTCHMMA.2CTA gdesc[UR4], gdesc[UR6], tmem[UR36], tmem[UR62], idesc[UR63], UP2 ;  /* 0x00ff3e06040075ea */ /* 0x0003e20009200024 */
[----:B------:R-:W-:Y:S01]  /*3fd0*/  UPLOP3.LUT UP2, UPT, UPT, UPT, UPT, 0x80, 0x8 ;  /* 0x000000000008789c */ /* 0x000fe20003f4f070 */
[----:B------:R-:W-:Y:S01]  /*3fe0*/  UMOV UR33, 0x40004040 ;  /* 0x4000404000217882 */ /* 0x000fe20000000000 */
[----:B------:R-:W-:Y:S01]  /*3ff0*/  UMOV UR31, 0x40004040 ;  /* 0x40004040001f7882 */ /* 0x000fe20000000000 */
[----:B------:R2:W-:Y:S01]  /*4000*/  UTCHMMA.2CTA gdesc[UR32], gdesc[UR34], tmem[UR36], tmem[UR60], idesc[UR61], UPT ;  /* 0x00ff3c22200075ea */ /* 0x0005e2000ba00024 */
        /* <DEDUP_REMOVED lines=14> */
[----:B------:R-:W-:Y:S01]  /*40f0*/  UMOV UR9, 0x40004040 ;  /* 0x4000404000097882 */ /* 0x000fe20000000000 */
[----:B------:R2:W-:Y:S01]  /*4100*/  UTCHMMA.2CTA gdesc[UR12], gdesc[UR14], tmem[UR36], tmem[UR50], idesc[UR51], UPT ;  /* 0x00ff320e0c0075ea */ /* 0x0005e2000ba00024 */
[----:B------:R2:W-:Y:S01]  /*4110*/  UTCHMMA.2CTA gdesc[UR8], gdesc[UR10], tmem[UR36], tmem[UR48], idesc[UR49], UPT ;  /* 0x00ff300a080075ea */ /* 0x0005e2000ba00024 */
[----:B------:R2:W-:Y:S01]  /*4120*/  UTCBAR.2CTA.MULTICAST [UR40], URZ, UR43 ;  /* 0x000000ff280073e9 */ /* 0x0005e2000820082b */
[----:B-1----:R-:W-:Y:S01]  /*4130*/  UMOV UR5, UR38 ;  /* 0x0000002600057c82 */ /* 0x002fe20008000000 */
[----:B------:R-:W-:Y:S05]  /*4140*/  BRA.U UP0, `(.L_x_76) ;  /* 0xfffffffd00007547 */ /* 0x000fea000b83ffff */
.L_x_73:
[----:B------:R-:W-:Y:S01]  /*4150*/  UIADD3 UR4, UPT, UPT, UR46, 0xb0, URZ ;  /* 0x000000b02e047890 */ /* 0x000fe2000fffe0ff */
[----:B------:R-:W-:-:S08]  /*4160*/  UMOV UR37, UR42 ;  /* 0x0000002a00257c82 */ /* 0x000fd00008000000 */
[----:B------:R4:W-:Y:S01]  /*4170*/  UTCBAR.2CTA.MULTICAST [UR4], URZ, UR65 ;  /* 0x000000ff040073e9 */ /* 0x0009e20008200841 */
[----:B------:R-:W-:Y:S02]  /*4180*/  NOP ;  /* 0x0000000000007918 */ /* 0x000fe40000000000 */
.L_x_71:
[----:B----4-:R-:W-:Y:S01]  /*4190*/  UIADD3 UR4, UPT, UPT, UR47, 0x1, URZ ;  /* 0x000000012f047890 */ /* 0x010fe2000fffe0ff */
[----:B------:R-:W-:-:S03]  /*41a0*/  ISETP.NE.AND P0, PT, R8, 0x2, PT ;  /* 0x000000020800780c */ /* 0x000fc60003f05270 */
[----:B------:R-:W-:Y:S01]  /*41b0*/  UISETP.NE.AND UP0, UPT, UR4, 0x4, UPT ;  /* 0x000000040400788c */ /* 0x000fe2000bf05270 */
[----:B-12---:R-:W-:Y:S02]  /*41c0*/  SEL R0, RZ, 0x1, P0 ;  /* 0x00000001ff007807 */ /* 0x006fe40000000000 */
[----:B------:R-:W-:Y:S01]  /*41d0*/  SEL R8, R8, RZ, P0 ;  /* 0x000000ff08087207 */ /* 0x000fe20000000000 */
[----:B------:R-:W-:Y:S01]  /*41e0*/  USEL UR5, URZ, 0x1, UP0 ;  /* 0x00000001ff057887 */ /* 0x000fe20008000000 */
[----:B------:R-:W-:Y:S01]  /*41f0*/  LOP3.LUT R3, R3, R0, RZ, 0x3c, !PT ;  /* 0x0000000003037212 */ /* 0x000fe200078e3cff */
[----:B------:R-:W-:-:S04]  /*4200*/  USEL UR47, UR4, URZ, UP0 ;  /* 0x000000ff042f7287 */ /* 0x000fc80008000000 */
[----:B------:R-:W-:Y:S01]  /*4210*/  LOP3.LUT R9, R9, UR5, RZ, 0x3c, !PT ;  /* 0x0000000509097c12 */ /* 0x000fe2000f8e3cff */
[----:B------:R-:W-:Y:S07]  /*4220*/  @P1 BRA `(.L_x_77) ;  /* 0xfffffff800381947 */ /* 0x000fee000383ffff */
[----:B------:R-:W1:Y:S01]  /*4230*/  S2UR UR8, SR_CgaCtaId ;  /* 0x00000000000879c3 */ /* 0x000e620000008800 */
[----:B------:R-:W-:Y:S01]  /*4240*/  ELECT P0, URZ, PT ;  /* 0x0000000000ff782f */ /* 0x000fe20003800000 */
[----:B------:R-:W-:Y:S01]  /*4250*/  HFMA2 R0, -RZ, RZ, 0, 5.9604644775390625e-08 ;  /* 0x00000001ff007431 */ /* 0x000fe200000001ff */
[----:B------:R-:W-:-:S05]  /*4260*/  UMOV UR4, 0x40 ;  /* 0x0000004000047882 */ /* 0x000fca0000000000 */
[----:B------:R-:W-:Y:S01]  /*4270*/  UVIRTCOUNT.DEALLOC.SMPOOL 0x80 ;  /* 0x000000800000784c */ /* 0x000fe20000000000 */
[----:B------:R-:W-:Y:S02]  /*4280*/  UISETP.NE.AND UP1, UPT, UR68, URZ, UPT ;  /* 0x000000ff4400728c */ /* 0x000fe4000bf25270 */
[----:B-1----:R-:W-:-:S09]  /*4290*/  ULEA UR8, UR8, UR4, 0x18 ;  /* 0x0000000408087291 */ /* 0x002fd2000f8ec0ff */
[----:B------:R1:W-:Y:S01]  /*42a0*/  @P0 STS.U8 [UR8+0x1c], R0 ;  /* 0x00001c00ff000988 */ /* 0x0003e20008000008 */
[----:B------:R-:W-:Y:S05]  /*42b0*/  BRA.U UP1, `(.L_x_78) ;  /* 0x0000000101a07547 */ /* 0x000fea000b800000 */
[----:B------:R-:W-:Y:S01]  /*42c0*/  UIADD3 UR7, UPT, UPT, UR41, 0xd0, URZ ;  /* 0x000000d029077890 */ /* 0x000fe2000fffe0ff */
[----:B------:R-:W-:-:S03]  /*42d0*/  SHF.L.U32 R3, R9, 0x1f, RZ ;  /* 0x0000001f09037819 */ /* 0x000fc600000006ff */
[----:B------:R-:W-:-:S09]  /*42e0*/  ULEA UR4, UR47, UR7, 0x3 ;  /* 0x000000072f047291 */ /* 0x000fd2000f8e18ff */
[----:B------:R-:W2:Y:S02]  /*42f0*/  SYNCS.PHASECHK.TRANS64.TRYWAIT P0, [UR4], R3 ;  /* 0x00000003ff0075a7 */ /* 0x000ea40008001104 */
[----:B--2---:R-:W-:Y:S05]  /*4300*/  @!P0 BRA `(.L_x_79) ;  /* 0x0000004800b48947 */ /* 0x004fea0003800000 */
.L_x_161:
        /* <DEDUP_REMOVED lines=9> */
.L_x_163:
        /* <DEDUP_REMOVED lines=9> */
.L_x_165:
[----:B------:R-:W-:-:S04]  /*4430*/  UIADD3 UR4, UPT, UPT, UR4, 0x1, URZ ;  /* 0x0000000104047890 */ /* 0x000fc8000fffe0ff */
[----:B------:R-:W-:-:S04]  /*4440*/  UISETP.NE.AND UP0, UPT, UR4, 0x4, UPT ;  /* 0x000000040400788c */ /* 0x000fc8000bf05270 */
[----:B------:R-:W-:Y:S02]  /*4450*/  USEL UR5, URZ, 0x1, UP0 ;  /* 0x00000001ff057887 */ /* 0x000fe40008000000 */
[----:B------:R-:W-:-:S04]  /*4460*/  USEL UR4, UR4, URZ, UP0 ;  /* 0x000000ff04047287 */ /* 0x000fc80008000000 */
[----:B------:R-:W-:Y:S01]  /*4470*/  ULEA UR4, UR4, UR7, 0x3 ;  /* 0x0000000704047291 */ /* 0x000fe2000f8e18ff */
[----:B-1----:R-:W-:-:S04]  /*4480*/  LOP3.LUT R3, R2, UR5, RZ, 0x3c, !PT ;  /* 0x0000000502037c12 */ /* 0x002fc8000f8e3cff */
[----:B------:R-:W-:Y:S01]  /*4490*/  SHF.L.U32 R3, R3, 0x1f, RZ ;  /* 0x0000001f03037819 */ /* 0x000fe200000006ff */
[----:B------:R-:W-:-:S04]  /*44a0*/  IMAD.U32 R0, RZ, RZ, UR4 ;  /* 0x00000004ff007e24 */ /* 0x000fc8000f8e00ff */
[----:B------:R1:W2:Y:S03]  /*44b0*/  SYNCS.PHASECHK.TRANS64.TRYWAIT P0, [R0+URZ], R3 ;  /* 0x00000003000075a7 */ /* 0x0002a600080011ff */
[----:B--2---:R-:W-:Y:S05]  /*44c0*/  @!P0 NANOSLEEP.SYNCS 0x989680 ;  /* 0x009896800000895d */ /* 0x004fea0003900000 */
[----:B------:R-:W2:Y:S02]  /*44d0*/  @!P0 SYNCS.PHASECHK.TRANS64 P0, [R0+URZ], R3 ;  /* 0x00000003000085a7 */ /* 0x000ea400080010ff */
[----:B--2---:R-:W-:Y:S05]  /*44e0*/  @P0 BRA `(.L_x_82) ;  /* 0x0000000000200947 */ /* 0x004fea0003800000 */
.L_x_83:
[----:B--2---:R2:W4:Y:S02]  /*44f0*/  SYNCS.PHASECHK.TRANS64.TRYWAIT P0, [R0+URZ], R3 ;  /* 0x00000003000075a7 */ /* 0x00452400080011ff */
[----:B----4-:R-:W-:Y:S05]  /*4500*/  @!P0 NANOSLEEP.SYNCS 0x989680 ;  /* 0x009896800000895d */ /* 0x010fea0003900000 */
[----:B------:R-:W4:Y:S02]  /*4510*/  @!P0 SYNCS.PHASECHK.TRANS64 P0, [R0+URZ], R3 ;  /* 0x00000003000085a7 */ /* 0x000f2400080010ff */
[----:B----4-:R-:W-:Y:S05]  /*4520*/  @!P0 BRA `(.L_x_83) ;  /* 0xfffffffc00f08947 */ /* 0x010fea000383ffff */
[----:B------:R-:W-:Y:S05]  /*4530*/  BRA `(.L_x_82) ;  /* 0x00000000000c7947 */ /* 0x000fea0003800000 */
.L_x_78:
[----:B------:R-:W-:-:S04]  /*4540*/  UIADD3 UR4, UPT, UPT, UR41, 0x110, URZ ;  /* 0x0000011029047890 */ /* 0x000fc8000fffe0ff */
[----:B------:R-:W-:-:S09]  /*4550*/  UPRMT UR4, UR69, 0x654, UR4 ;  /* 0x0000065445047896 */ /* 0x000fd20008000004 */
[----:B------:R-:W-:Y:S03]  /*4560*/  SYNCS.ARRIVE.TRANS64.RED.A1T0 RZ, [UR4], RZ ;  /* 0x000000ffffff79a7 */ /* 0x000fe60008100404 */
.L_x_82:
[----:B-12---:R-:W-:Y:S01]  /*4570*/  SHF.L.U32 R3, RZ, 0x1f, RZ ;  /* 0x0000001fff037819 */ /* 0x006fe200000006ff */
[----:B------:R-:W-:Y:S01]  /*4580*/  UIADD3 UR4, UPT, UPT, UR41, 0x110, URZ ;  /* 0x0000011029047890 */ /* 0x000fe2000fffe0ff */
[----:B------:R-:W-:Y:S02]  /*4590*/  PLOP3.LUT P0, PT, PT, PT, UP1, 0x80, 0x8 ;  /* 0x000000000008781c */ /* 0x000fe40003f0f018 */
[----:B------:R-:W1:Y:S02]  /*45a0*/  SYNCS.PHASECHK.TRANS64.TRYWAIT P1, [UR41+0x110], R3 ;  /* 0x00011003ff0075a7 */ /* 0x000e640008021129 */
[----:B-1----:R-:W-:Y:S09]  /*45b0*/  @!P1 BRA `(.L_x_84) ;  /* 0x0000004800509947 */ /* 0x002ff20003800000 */
.L_x_167:
[----:B------:R-:W-:Y:S01]  /*45c0*/  @!UP1 UPRMT UR4, UR69, 0x654, UR4 ;  /* 0x0000065445049896 */ /* 0x000fe20008000004 */
[----:B------:R-:W-:Y:S01]  /*45d0*/  UMOV UR5, 0xffff ;  /* 0x0000ffff00057882 */ /* 0x000fe20000000000 */
[----:B------:R-:W-:-:S07]  /*45e0*/  UMOV UR6, 0x1 ;  /* 0x0000000100067882 */ /* 0x000fce0000000000 */
[----:B------:R-:W-:Y:S01]  /*45f0*/  @!P0 SYNCS.ARRIVE.TRANS64.RED.A1T0 RZ, [UR4], RZ ;  /* 0x000000ffffff89a7 */ /* 0x000fe20008100404 */
[----:B------:R-:W-:Y:S01]  /*4600*/  NOP ;  /* 0x0000000000007918 */ /* 0x000fe20000000000 */
[----:B-1----:R-:W1:Y:S01]  /*4610*/  LDS R0, [UR8+0x14] ;  /* 0x00001408ff007984 */ /* 0x002e620008000800 */
[----:B------:R-:W-:-:S04]  /*4620*/  ULOP3.LUT UR4, UR67, 0xffff, URZ, 0xc0, !UPT ;  /* 0x0000ffff43047892 */ /* 0x000fc8000f8ec0ff */
[----:B------:R-:W-:-:S04]  /*4630*/  USHF.R.U32.HI UR4, URZ, 0x5, UR4 ;  /* 0x00000005ff047899 */ /* 0x000fc80008011604 */
[----:B------:R-:W-:Y:S02]  /*4640*/  USHF.L.U32 UR5, UR5, UR4, URZ ;  /* 0x0000000405057299 */ /* 0x000fe400080006ff */
[----:B------:R-:W-:-:S04]  /*4650*/  USHF.L.U32 UR4, UR6, UR4, URZ ;  /* 0x0000000406047299 */ /* 0x000fc800080006ff */
[----:B-1----:R-:W-:-:S04]  /*4660*/  LOP3.LUT R0, R0, UR5, RZ, 0xc0, !PT ;  /* 0x0000000500007c12 */ /* 0x002fc8000f8ec0ff */
[----:B------:R-:W-:-:S13]  /*4670*/  ISETP.NE.AND P0, PT, R0, UR5, PT ;  /* 0x0000000500007c0c */ /* 0x000fda000bf05270 */
[----:B------:R-:W-:Y:S05]  /*4680*/  @P0 BRA `(.L_x_85) ;  /* 0x0000000000580947 */ /* 0x000fea0003800000 */
[----:B------:R-:W1:Y:S02]  /*4690*/  LDS R0, [UR8+0x18] ;  /* 0x00001808ff007984 */ /* 0x000e640008000800 */
[----:B-1----:R-:W-:-:S04]  /*46a0*/  LOP3.LUT R0, R0, UR4, RZ, 0xc0, !PT ;  /* 0x0000000400007c12 */ /* 0x002fc8000f8ec0ff */
[----:B------:R-:W-:-:S13]  /*46b0*/  ISETP.NE.AND P0, PT, R0, UR4, PT ;  /* 0x0000000400007c0c */ /* 0x000fda000bf05270 */
[----:B------:R-:W-:Y:S05]  /*46c0*/  @P0 BRA `(.L_x_86) ;  /* 0x00000000003c0947 */ /* 0x000fea0003800000 */
[----:B------:R-:W1:Y:S01]  /*46d0*/  S2R R2, SR_LANEID ;  /* 0x0000000000027919 */ /* 0x000e620000000000 */
[----:B------:R-:W-:Y:S01]  /*46e0*/  ULOP3.LUT UR5, URZ, UR5, URZ, 0x33, !UPT ;  /* 0x00000005ff057292 */ /* 0x000fe2000f8e33ff */
[----:B------:R-:W-:Y:S01]  /*46f0*/  LOP3.LUT R4, RZ, UR4, RZ, 0x33, !PT ;  /* 0x00000004ff047c12 */ /* 0x000fe2000f8e33ff */
[----:B------:R-:W-:Y:S02]  /*4700*/  VOTEU.ANY UR4, UPT, PT ;  /* 0x0000000000047886 */ /* 0x000fe400038e0100 */
[----:B------:R-:W-:Y:S01]  /*4710*/  UFLO.U32 UR4, UR4 ;  /* 0x00000004000472bd */ /* 0x000fe200080e0000 */
[----:B------:R-:W2:Y:S01]  /*4720*/  REDUX UR6, R4 ;  /* 0x00000000040673c4 */ /* 0x000ea20000000000 */
[----:B------:R-:W-:-:S06]  /*4730*/  IMAD.U32 R0, RZ, RZ, UR5 ;  /* 0x00000005ff007e24 */ /* 0x000fcc000f8e00ff */
[----:B------:R4:W-:Y:S01]  /*4740*/  UTCATOMSWS.AND URZ, UR5 ;  /* 0x0000000500ff79e3 */ /* 0x0009e20008000000 */
[----:B------:R-:W3:Y:S01]  /*4750*/  REDUX UR7, R0 ;  /* 0x00000000000773c4 */ /* 0x000ee20000000000 */
[----:B-1----:R-:W-:Y:S01]  /*4760*/  ISETP.EQ.U32.AND P0, PT, R2, UR4, PT ;  /* 0x0000000402007c0c */ /* 0x002fe2000bf02070 */
[----:B--2---:R-:W-:Y:S01]  /*4770*/  IMAD.U32 R2, RZ, RZ, UR6 ;  /* 0x00000006ff027e24 */ /* 0x004fe2000f8e00ff */
[----:B---3--:R-:W-:-:S11]  /*4780*/  MOV R3, UR7 ;  /* 0x0000000700037c02 */ /* 0x008fd60008000f00 */
[----:B------:R4:W-:Y:S04]  /*4790*/  @P0 ATOMS.AND RZ, [UR8+0x14], R3 ;  /* 0x00001403ffff098c */ /* 0x0009e8000a800008 */
[----:B------:R4:W-:Y:S01]  /*47a0*/  @P0 ATOMS.AND RZ, [UR8+0x18], R2 ;  /* 0x00001802ffff098c */ /* 0x0009e2000a800008 */
[----:B------:R-:W-:Y:S05]  /*47b0*/  BRA `(.L_x_87) ;  /* 0x0000000000147947 */ /* 0x000fea0003800000 */
.L_x_86:
[----:B------:R-:W-:Y:S02]  /*47c0*/  MOV R2, 0x47e0 ;  /* 0x000047e000027802 */ /* 0x000fe40000000f00 */
[----:B---3-5:R-:W-:Y:S05]  /*47d0*/  CALL.REL.NOINC `($__internal_0_$__cuda_sm10x_tcgen05_guardrail_trap_col_being_dealloced_not_returned_by_alloc) ;  /* 0x0000004800bc7944 */ /* 0x028fea0003c00000 */
[----:B------:R-:W-:Y:S05]  /*47e0*/  BRA `(.L_x_87) ;  /* 0x0000000000087947 */ /* 0x000fea0003800000 */
.L_x_85:
[----:B------:R-:W-:Y:S02]  /*47f0*/  MOV R2, 0x4810 ;  /* 0x0000481000027802 */ /* 0x000fe40000000f00 */
[----:B---3-5:R-:W-:Y:S05]  /*4800*/  CALL.REL.NOINC `($__internal_2_$__cuda_sm10x_tcgen05_guardrail_trap_unallocated_columns_being_dealloced) ;  /* 0x0000004800c87944 */ /* 0x028fea0003c00000 */
.L_x_87:
[----:B------:R-:W-:Y:S01]  /*4810*/  NOP ;  /* 0x0000000000007918 */ /* 0x000fe20000000000 */
[----:B----4-:R-:W-:Y:S05]  /*4820*/  EXIT ;  /* 0x000000000000794d */ /* 0x010fea0003800000 */
.L_x_58:
[----:B------:R-:W-:-:S09]  /*4830*/  UISETP.NE.OR UP0, UPT, UR20, 0x3, !UP4 ;  /* 0x000000031400788c */ /* 0x000fd2000e705670 */
[----:B------:R-:W-:Y:S05]  /*4840*/  BRA.U UP0, `(.L_x_88) ;  /* 0x0000001100207547 */ /* 0x000fea000b800000 */
[----:B------:R-:W2:Y:S01]  /*4850*/  LDCU.64 UR4, c[0x0][0x888] ;  /* 0x00011100ff0477ac */ /* 0x000ea20008000a00 */
[----:B------:R-:W3:Y:S01]  /*4860*/  LDC.64 R12, c[0x0][0x348] ;  /* 0x0000d200ff0c7b82 */ /* 0x000ee20000000a00 */
[----:B------:R-:W-:Y:S02]  /*4870*/  HFMA2 R9, -RZ, RZ, 0, 0 ;  /* 0x00000000ff097431 */ /* 0x000fe400000001ff */
[----:B------:R-:W-:Y:S01]  /*4880*/  IMAD.MOV.U32 R11, RZ, RZ, 0x1 ;  /* 0x00000001ff0b7424 */ /* 0x000fe200078e00ff */
[----:B------:R-:W4:Y:S01]  /*4890*/  LDCU UR37, c[0x0][0x370] ;  /* 0x00006e00ff2577ac */ /* 0x000f220008000800 */
[----:B------:R-:W-:Y:S01]  /*48a0*/  IMAD.MOV.U32 R10, RZ, RZ, RZ ;  /* 0x000000ffff0a7224 */ /* 0x000fe200078e00ff */
[----:B------:R-:W-:Y:S01]  /*48b0*/  MOV R3, 0x2000 ;  /* 0x0000200000037802 */ /* 0x000fe20000000f00 */
[----:B------:R-:W4:Y:S01]  /*48c0*/  LDCU.128 UR32, c[0x0][0xb10] ;  /* 0x00016200ff2077ac */ /* 0x000f220008000c00 */
[----:B------:R-:W1:Y:S01]  /*48d0*/  LDCU UR29, c[0x0][0x374] ;  /* 0x00006e80ff1d77ac */ /* 0x000e620008000800 */
[----:B------:R-:W1:Y:S01]  /*48e0*/  LDCU.64 UR30, c[0x0][0x890] ;  /* 0x00011200ff1e77ac */ /* 0x000e620008000a00 */
[----:B--2---:R-:W-:Y:S01]  /*48f0*/  UISETP.NE.U32.AND UP0, UPT, UR4, URZ, UPT ;  /* 0x000000ff0400728c */ /* 0x004fe2000bf05070 */
[----:B------:R-:W2:Y:S01]  /*4900*/  LDCU UR15, c[0x0][0xb0c] ;  /* 0x00016180ff0f77ac */ /* 0x000ea20008000800 */
[----:B------:R-:W3:Y:S01]  /*4910*/  LDCU UR40, c[0x0][0xb20] ;  /* 0x00016400ff2877ac */ /* 0x000ee20008000800 */
[----:B------:R-:W3:Y:S01]  /*4920*/  LDCU UR4, c[0x0][0xb30] ;  /* 0x00016600ff0477ac */ /* 0x000ee20008000800 */
[----:B----4-:R-:W-:-:S02]  /*4930*/  UIMAD.WIDE.U32 UR6, UR37, UR32, URZ ;  /* 0x00000020250672a5 */ /* 0x010fc4000f8e00ff */
[----:B-1----:R-:W-:Y:S02]  /*4940*/  UIMAD.WIDE.U32 UR8, UR29, UR35, URZ ;  /* 0x000000231d0872a5 */ /* 0x002fe4000f8e00ff */
[----:B------:R-:W-:Y:S02]  /*4950*/  UISETP.NE.U32.AND UP6, UPT, UR30, URZ, UPT ;  /* 0x000000ff1e00728c */ /* 0x000fe4000bfc5070 */
[----:B------:R-:W-:Y:S01]  /*4960*/  UISETP.NE.AND.EX UP5, UPT, UR5, URZ, UPT, UP0 ;  /* 0x000000ff0500728c */ /* 0x000fe2000bfa5300 */
[----:B------:R-:W-:Y:S01]  /*4970*/  UMOV UR24, 0x400 ;  /* 0x0000040000187882 */ /* 0x000fe20000000000 */
[----:B------:R-:W-:Y:S01]  /*4980*/  UISETP.NE.AND UP0, UPT, UR42, 0x1, UPT ;  /* 0x000000012a00788c */ /* 0x000fe2000bf05270 */
[----:B------:R-:W-:Y:S01]  /*4990*/  UMOV UR6, UR7 ;  /* 0x0000000700067c82 */ /* 0x000fe20008000000 */
[----:B------:R-:W-:Y:S01]  /*49a0*/  UMOV UR38, UR9 ;  /* 0x0000000900267c82 */ /* 0x000fe20008000000 */
[----:B--2---:R-:W-:Y:S01]  /*49b0*/  UISETP.NE.AND UP0, UPT, UR15, 0x1, UPT ;  /* 0x000000010f00788c */ /* 0x004fe2000bf05270 */
[----:B------:R-:W-:Y:S01]  /*49c0*/  UMOV UR25, URZ ;  /* 0x000000ff00197c82 */ /* 0x000fe20008000000 */
[----:B------:R-:W-:-:S02]  /*49d0*/  UPLOP3.LUT UP4, UPT, UPT, UPT, UPT, 0x40, 0x4 ;  /* 0x000000000004789c */ /* 0x000fc40003f8e870 */
[----:B------:R-:W-:Y:S01]  /*49e0*/  UISETP.GE.AND UP2, UPT, UR42, 0x1, UPT ;  /* 0x000000012a00788c */ /* 0x000fe2000bf46270 */
[----:B------:R-:W1:Y:S01]  /*49f0*/  LDCU.64 UR16, c[0x0][0xb28] ;  /* 0x00016500ff1077ac */ /* 0x000e620008000a00 */
[----:B------:R-:W-:Y:S02]  /*4a00*/  ULEA UR24, UR55, UR24, 0x18 ;  /* 0x0000001837187291 */ /* 0x000fe4000f8ec0ff */
[----:B------:R-:W-:Y:S02]  /*4a10*/  UISETP.NE.AND.EX UP6, UPT, UR31, URZ, UPT, UP6 ;  /* 0x000000ff1f00728c */ /* 0x000fe4000bfc5360 */
[----:B------:R-:W-:Y:S02]  /*4a20*/  USHF.R.U32.HI UR39, URZ, UR33, UR6 ;  /* 0x00000021ff277299 */ /* 0x000fe40008011606 */
[----:B---3--:R-:W-:Y:S02]  /*4a30*/  USHF.R.U32.HI UR38, URZ, UR40, UR38 ;  /* 0x00000028ff267299 */ /* 0x008fe40008011626 */
[----:B------:R-:W-:-:S02]  /*4a40*/  UISETP.NE.AND UP0, UPT, UR34, 0x1, UPT ;  /* 0x000000012200788c */ /* 0x000fc4000bf05270 */
[----:B------:R-:W-:-:S11]  /*4a50*/  UISETP.NE.AND UP3, UPT, UR4, 0x1, UPT ;  /* 0x000000010400788c */ /* 0x000fd6000bf65270 */
.L_x_97:
[C---:B------:R-:W-:Y:S02]  /*4a60*/  LEA R8, R10.reuse, UR24, 0x3 ;  /* 0x000000180a087c11 */ /* 0x040fe4000f8e18ff */
[----:B------:R-:W-:Y:S02]  /*4a70*/  SHF.L.U32 R5, R9, 0x1f, RZ ;  /* 0x0000001f09057819 */ /* 0x000fe400000006ff */
[----:B------:R-:W-:Y:S02]  /*4a80*/  LEA R6, R10, UR24, 0x4 ;  /* 0x000000180a067c11 */ /* 0x000fe4000f8e20ff */
[----:B--2---:R-:W2:Y:S02]  /*4a90*/  SYNCS.PHASECHK.TRANS64.TRYWAIT P0, [R8+URZ+0x90], R5 ;  /* 0x00009005080075a7 */ /* 0x004ea400080011ff */
[----:B--2---:R-:W-:Y:S05]  /*4aa0*/  @!P0 BRA `(.L_x_89) ;  /* 0x00000044002c8947 */ /* 0x004fea0003800000 */
.L_x_168:
[----:B--2---:R-:W2:Y:S01]  /*4ab0*/  LDS.128 R4, [R6+0x120] ;  /* 0x0001200006047984 */ /* 0x004ea20000000c00 */
[----:B------:R-:W-:Y:S01]  /*4ac0*/  UISETP.GE.AND UP0, UPT, UR42, 0x1, UPT ;  /* 0x000000012a00788c */ /* 0x000fe2000bf06270 */
[----:B------:R-:W-:Y:S01]  /*4ad0*/  @!PT LDS RZ, [RZ] ;  /* 0x00000000fffff984 */ /* 0x000fe20000000800 */
[----:B------:R-:W-:Y:S01]  /*4ae0*/  @!PT LDS RZ, [RZ] ;  /* 0x00000000fffff984 */ /* 0x000fe20000000800 */
[----:B------:R-:W-:Y:S01]  /*4af0*/  @!PT LDS RZ, [RZ] ;  /* 0x00000000fffff984 */ /* 0x000fe20000000800 */
[----:B------:R-:W-:Y:S01]  /*4b00*/  @!PT LDS RZ, [RZ] ;  /* 0x00000000fffff984 */ /* 0x000fe20000000800 */
[----:B------:R3:W-:Y:S06]  /*4b10*/  MEMBAR.ALL.CTA ;  /* 0x0000000000007992 */ /* 0x0007ec0000008000 */
[----:B---3--:R-:W3:Y:S01]  /*4b20*/  FENCE.VIEW.ASYNC.S ;  /* 0x00000000000073c6 */ /* 0x008ee20000000000 */
[----:B--2---:R-:W-:Y:S11]  /*4b30*/  LOP3.LUT P0, RZ, R6, 0x1, RZ, 0xc0, !PT ;  /* 0x0000000106ff7812 */ /* 0x004ff6000780c0ff */
[----:B------:R-:W-:Y:S02]  /*4b40*/  @!UPT UIADD3 URZ, UPT, UPT, URZ, URZ, URZ ;  /* 0x000000fffffff290 */ /* 0x000fe4000fffe0ff */
[----:B---3--:R-:W-:Y:S01]  /*4b50*/  VOTEU.ANY UP2, P0 ;  /* 0x0000000000ff7886 */ /* 0x008fe20000040100 */
[----:B------:R-:W-:Y:S11]  /*4b60*/  PLOP3.LUT P0, PT, PT, PT, UP2, 0x80, 0x8 ;  /* 0x000000000008781c */ /* 0x000ff60003f0f028 */
[----:B------:R-:W-:Y:S02]  /*4b70*/  @!UPT UIADD3 URZ, UPT, UPT, URZ, URZ, URZ ;  /* 0x000000fffffff290 */ /* 0x000fe4000fffe0ff */
[----:B------:R-:W-:Y:S02]  /*4b80*/  @P0 SHF.R.U32.HI R0, RZ, 0x10, R5 ;  /* 0x00000010ff000819 */ /* 0x000fe40000011605 */
[----:B------:R-:W-:Y:S02]  /*4b90*/  @P0 MOV R2, R4 ;  /* 0x0000000400020202 */ /* 0x000fe40000000f00 */
[----:B------:R-:W-:Y:S01]  /*4ba0*/  @P0 R2UR UR4, R0 ;  /* 0x00000000000402ca */ /* 0x000fe200000e0000 */
[----:B------:R-:W-:Y:S01]  /*4bb0*/  VIADD R0, R8, 0xa0 ;  /* 0x000000a008007836 */ /* 0x000fe20000000000 */
[----:B------:R-:W-:Y:S02]  /*4bc0*/  @P0 LOP3.LUT R4, R5, 0xffff, RZ, 0xc0, !PT ;  /* 0x0000ffff05040812 */ /* 0x000fe400078ec0ff */
[----:B------:R-:W-:Y:S02]  /*4bd0*/  @P0 R2UR UR6, R2 ;  /* 0x00000000020602ca */ /* 0x000fe400000e0000 */
[----:B------:R-:W-:Y:S02]  /*4be0*/  PRMT R0, RZ, 0x654, R0 ;  /* 0x00000654ff007816 */ /* 0x000fe40000000000 */
[----:B------:R-:W-:Y:S02]  /*4bf0*/  @P0 R2UR UR5, R4 ;  /* 0x00000000040502ca */ /* 0x000fe400000e0000 */
[----:B------:R2:W-:Y:S03]  /*4c00*/  SYNCS.ARRIVE.TRANS64.RED.A1T0 RZ, [R0+URZ], RZ ;  /* 0x000000ff00ff79a7 */ /* 0x0005e600081004ff */
[----:B------:R-:W-:Y:S04]  /*4c10*/  @UP2 UMOV UR28, UR4 ;  /* 0x00000004001c2c82 */ /* 0x000fe80008000000 */
[----:B------:R-:W-:Y:S04]  /*4c20*/  @UP2 UMOV UR14, UR6 ;  /* 0x00000006000e2c82 */ /* 0x000fe80008000000 */
[----:B------:R-:W-:Y:S01]  /*4c30*/  @UP2 UMOV UR13, UR5 ;  /* 0x00000005000d2c82 */ /* 0x000fe20008000000 */
[----:B------:R-:W-:Y:S05]  /*4c40*/  BRA.U !UP0, `(.L_x_90) ;  /* 0x0000000108c07547 */ /* 0x000fea000b800000 */
[----:B------:R-:W-:Y:S02]  /*4c50*/  UIMAD.WIDE.U32 UR8, UR13, UR35, URZ ;  /* 0x000000230d0872a5 */ /* 0x000fe4000f8e00ff */
[----:B------:R-:W-:Y:S02]  /*4c60*/  UP2UR UR12, UPR, URZ, 0x4 ;  /* 0x00000004ff0c7883 */ /* 0x000fe40008000000 */
[----:B------:R-:W-:Y:S02]  /*4c70*/  UISETP.NE.AND UP2, UPT, UR34, 0x1, UPT ;  /* 0x000000012200788c */ /* 0x000fe4000bf45270 */
[----:B------:R-:W-:Y:S02]  /*4c80*/  UIMAD.WIDE.U32 UR10, UR14, UR32, URZ ;  /* 0x000000200e0a72a5 */ /* 0x000fe4000f8e00ff */
[----:B------:R-:W-:Y:S02]  /*4c90*/  USEL UR4, UR29, UR38, !UP2 ;  /* 0x000000261d047287 */ /* 0x000fe4000d000000 */
[----:B------:R-:W-:Y:S02]  /*4ca0*/  UISETP.NE.AND UP0, UPT, UR15, 0x1, UPT ;  /* 0x000000010f00788c */ /* 0x000fe4000bf05270 */
[----:B------:R-:W-:Y:S02]  /*4cb0*/  UP2UR UR22, UPR, URZ, 0x2 ;  /* 0x00000002ff167883 */ /* 0x000fe40008000000 */
[----:B------:R-:W-:Y:S02]  /*4cc0*/  UISETP.NE.AND UP1, UPT, UR42, 0x1, UPT ;  /* 0x000000012a00788c */ /* 0x000fe4000bf25270 */
[----:B-1----:R-:W-:Y:S02]  /*4cd0*/  UIMAD.WIDE.U32 UR18, UR4, UR16, URZ ;  /* 0x00000010041272a5 */ /* 0x002fe4000f8e00ff */
[----:B------:R-:W-:Y:S01]  /*4ce0*/  USEL UR7, UR37, UR39, !UP0 ;  /* 0x0000002725077287 */ /* 0x000fe2000c000000 */
[----:B------:R-:W-:Y:S02]  /*4cf0*/  UMOV UR5, UR9 ;  /* 0x0000000900057c82 */ /* 0x000fe40008000000 */
[----:B------:R-:W-:Y:S02]  /*4d00*/  USHF.R.U32.HI UR6, URZ, UR40, UR5 ;  /* 0x00000028ff067299 */ /* 0x000fe40008011605 */
[----:B------:R-:W-:Y:S02]  /*4d10*/  UIMAD.WIDE.U32 UR20, UR7, UR16, URZ ;  /* 0x00000010071472a5 */ /* 0x000fe4000f8e00ff */
[----:B------:R-:W-:Y:S02]  /*4d20*/  USEL UR6, UR13, UR6, !UP2 ;  /* 0x000000060d067287 */ /* 0x000fe4000d000000 */
[----:B------:R-:W-:Y:S01]  /*4d30*/  UISETP.NE.AND UP2, UPT, UR12, URZ, UPT ;  /* 0x000000ff0c00728c */ /* 0x000fe2000bf45270 */
[----:B------:R-:W-:Y:S01]  /*4d40*/  UMOV UR5, UR11 ;  /* 0x0000000b00057c82 */ /* 0x000fe20008000000 */
[----:B------:R-:W-:Y:S02]  /*4d50*/  UIMAD.WIDE.U32 UR10, UR6, UR16, URZ ;  /* 0x00000010060a72a5 */ /* 0x000fe4000f8e00ff */
[----:B------:R-:W-:Y:S03]  /*4d60*/  USHF.R.U32.HI UR8, URZ, UR33, UR5 ;  /* 0x00000021ff087299 */ /* 0x000fe60008011605 */
[----:B------:R-:W-:Y:S02]  /*4d70*/  UMOV UR5, UR19 ;  /* 0x0000001300057c82 */ /* 0x000fe40008000000 */
[----:B------:R-:W-:Y:S03]  /*4d80*/  @UP1 USHF.R.U32.HI UR4, URZ, UR17, UR5 ;  /* 0x00000011ff041299 */ /* 0x000fe60008011605 */
[----:B------:R-:W-:Y:S01]  /*4d90*/  UMOV UR5, UR21 ;  /* 0x0000001500057c82 */ /* 0x000fe20008000000 */
[----:B------:R-:W-:Y:S02]  /*4da0*/  UIMAD UR4, UR42, UR4, URZ ;  /* 0x000000042a0472a4 */ /* 0x000fe4000f8e02ff */
[----:B------:R-:W-:Y:S02]  /*4db0*/  @UP1 USHF.R.U32.HI UR7, URZ, UR17, UR5 ;  /* 0x00000011ff071299 */ /* 0x000fe40008011605 */
[----:B------:R-:W-:Y:S02]  /*4dc0*/  USEL UR5, UR14, UR8, !UP0 ;  /* 0x000000080e057287 */ /* 0x000fe4000c000000 */
[----:B------:R-:W-:Y:S02]  /*4dd0*/  UIMAD UR8, UR42, UR7, URZ ;  /* 0x000000072a0872a4 */ /* 0x000fe4000f8e02ff */
[----:B------:R-:W-:Y:S03]  /*4de0*/  UISETP.GE.AND UP0, UPT, UR6, UR4, UPT ;  /* 0x000000040600728c */ /* 0x000fe6000bf06270 */
[----:B------:R-:W-:Y:S01]  /*4df0*/  UMOV UR4, UR11 ;  /* 0x0000000b00047c82 */ /* 0x000fe20008000000 */
[----:B------:R-:W-:Y:S02]  /*4e00*/  UISETP.GE.OR UP0, UPT, UR5, UR8, UP0 ;  /* 0x000000080500728c */ /* 0x000fe40008706670 */
[----:B------:R-:W-:Y:S02]  /*4e10*/  USHF.R.U32.HI UR4, URZ, UR17, UR4 ;  /* 0x00000011ff047299 */ /* 0x000fe40008011604 */
[----:B------:R-:W-:Y:S02]  /*4e20*/  UIMAD.WIDE.U32 UR8, UR5, UR16, URZ ;  /* 0x00000010050872a5 */ /* 0x000fe4000f8e00ff */
[----:B------:R-:W-:Y:S04]  /*4e30*/  USEL UR10, UR6, UR4, !UP1 ;  /* 0x00000004060a7287 */ /* 0x000fe8000c800000 */
[----:B------:R-:W-:Y:S01]  /*4e40*/  UIADD3 UR11, UPT, UPT, -UR10, URZ, URZ ;  /* 0x000000ff0a0b7290 */ /* 0x000fe2000fffe1ff */
[----:B------:R-:W-:Y:S02]  /*4e50*/  @!UP0 UMOV UR4, UR9 ;  /* 0x0000000900048c82 */ /* 0x000fe40008000000 */
[----:B------:R-:W-:Y:S02]  /*4e60*/  @!UP0 USHF.R.U32.HI UR4, URZ, UR17, UR4 ;  /* 0x00000011ff048299 */ /* 0x000fe40008011604 */
[----:B------:R-:W-:Y:S02]  /*4e70*/  UIMAD UR8, UR42, UR11, UR6 ;  /* 0x0000000b2a0872a4 */ /* 0x000fe4000f8e0206 */
[----:B------:R-:W-:Y:S02]  /*4e80*/  @!UP0 USEL UR4, UR5, UR4, !UP1 ;  /* 0x0000000405048287 */ /* 0x000fe4000c800000 */
[----:B------:R-:W-:Y:S02]  /*4e90*/  UISETP.NE.AND UP1, UPT, UR22, URZ, UPT ;  /* 0x000000ff1600728c */ /* 0x000fe4000bf25270 */
[----:B------:R-:W-:Y:S02]  /*4ea0*/  @!UP0 UIMAD UR8, UR7, UR8, UR4 ;  /* 0x00000008070882a4 */ /* 0x000fe4000f8e0204 */
[----:B------:R-:W-:Y:S02]  /*4eb0*/  @!UP0 UIADD3 UR9, UPT, UPT, UR10, -UR4, URZ ;  /* 0x800000040a098290 */ /* 0x000fe4000fffe0ff */
[----:B------:R-:W-:Y:S02]  /*4ec0*/  UIADD3 UR4, UPT, UPT, -UR5, URZ, URZ ;  /* 0x000000ff05047290 */ /* 0x000fe4000fffe1ff */
[----:B------:R-:W-:Y:S02]  /*4ed0*/  UIADD3 UR7, UPT, UPT, -UR6, URZ, URZ ;  /* 0x000000ff06077290 */ /* 0x000fe4000fffe1ff */
[----:B------:R-:W-:Y:S02]  /*4ee0*/  @!UP0 UIMAD UR6, UR9, UR42, UR5 ;  /* 0x0000002a090682a4 */ /* 0x000fe4000f8e0205 */
[----:B------:R-:W-:Y:S02]  /*4ef0*/  UIMAD UR14, UR15, UR4, UR14 ;  /* 0x000000040f0e72a4 */ /* 0x000fe4000f8e020e */
[----:B------:R-:W-:Y:S01]  /*4f00*/  UIMAD UR13, UR34, UR7, UR13 ;  /* 0x00000007220d72a4 */ /* 0x000fe2000f8e020d */
[----:B------:R-:W-:Y:S02]  /*4f10*/  @!UP0 UMOV UR5, UR8 ;  /* 0x0000000800058c82 */ /* 0x000fe40008000000 */
[----:B------:R-:W-:Y:S02]  /*4f20*/  UIMAD UR14, UR5, UR15, UR14 ;  /* 0x0000000f050e72a4 */ /* 0x000fe4000f8e020e */
[----:B------:R-:W-:Y:S11]  /*4f30*/  UIMAD UR13, UR6, UR34, UR13 ;  /* 0x00000022060d72a4 */ /* 0x000ff6000f8e020d */
[----:B------:R-:W-:Y:S01]  /*4f40*/  @!UPT UIADD3 URZ, UPT, UPT, URZ, URZ, URZ ;  /* 0x000000fffffff290 */ /* 0x000fe2000fffe0ff */
.L_x_90:
[----:B------:R-:W3:Y:S01]  /*4f50*/  @!UP3 LDCU.128 UR20, c[0x0][0xb10] ;  /* 0x00016200ff14b7ac */ /* 0x000ee20008000c00 */
[----:B------:R-:W-:Y:S04]  /*4f60*/  ISETP.NE.U32.AND P0, PT, RZ, UR30, PT ;  /* 0x0000001eff007c0c */ /* 0x000fe8000bf05070 */
[----:B------:R-:W-:Y:S01]  /*4f70*/  ISETP.NE.AND.EX P0, PT, RZ, UR31, PT, P0 ;  /* 0x0000001fff007c0c */ /* 0x000fe2000bf05300 */
[----:B------:R-:W4:Y:S01]  /*4f80*/  @!UP3 LDCU UR5, c[0x0][0xb0c] ;  /* 0x00016180ff05b7ac */ /* 0x000f220008000800 */
[----:B------:R-:W-:Y:S02]  /*4f90*/  USHF.L.U32 UR11, UR26, 0x7, URZ ;  /* 0x000000071a0b7899 */ /* 0x000fe400080006ff */
[----:B------:R-:W-:Y:S02]  /*4fa0*/  USHF.L.U32 UR10, UR27, 0x6, URZ ;  /* 0x000000061b0a7899 */ /* 0x000fe400080006ff */
[----:B---3--:R-:W-:Y:S07]  /*4fb0*/  UIMAD.WIDE.U32 UR6, UR14, UR20, URZ ;  /* 0x000000140e0672a5 */ /* 0x008fee000f8e00ff */
[----:B------:R-:W-:Y:S01]  /*4fc0*/  @!UP3 UMOV UR4, UR7 ;  /* 0x000000070004bc82 */ /* 0x000fe20008000000 */
[----:B----4-:R-:W-:Y:S02]  /*4fd0*/  @!UP3 UISETP.NE.AND UP0, UPT, UR5, 0x1, UPT ;  /* 0x000000010500b88c */ /* 0x010fe4000bf05270 */
[----:B------:R-:W-:Y:S02]  /*4fe0*/  @!UP3 USHF.R.U32.HI UR4, URZ, UR21, UR4 ;  /* 0x00000015ff04b299 */ /* 0x000fe40008011604 */
[----:B------:R-:W-:Y:S02]  /*4ff0*/  UIMAD.WIDE.U32 UR6, UR13, UR23, URZ ;  /* 0x000000170d0672a5 */ /* 0x000fe4000f8e00ff */
[----:B------:R-:W-:Y:S02]  /*5000*/  @!UP3 USEL UR8, UR14, UR4, !UP0 ;  /* 0x000000040e08b287 */ /* 0x000fe4000c000000 */
[----:B------:R-:W-:Y:S03]  /*5010*/  @!UP3 UISETP.NE.AND UP0, UPT, UR22, 0x1, UPT ;  /* 0x000000011600b88c */ /* 0x000fe6000bf05270 */
[----:B------:R-:W-:Y:S02]  /*5020*/  @!UP3 UMOV UR6, UR7 ;  /* 0x000000070006bc82 */ /* 0x000fe40008000000 */
[----:B------:R-:W3:Y:S02]  /*5030*/  @!UP3 LDCU UR4, c[0x0][0xb20] ;  /* 0x00016400ff04b7ac */ /* 0x000ee40008000800 */
[----:B---3--:R-:W-:Y:S04]  /*5040*/  @!UP3 USHF.R.U32.HI UR6, URZ, UR4, UR6 ;  /* 0x00000004ff06b299 */ /* 0x008fe80008011606 */
[----:B------:R-:W-:Y:S04]  /*5050*/  @!UP3 USEL UR6, UR13, UR6, !UP0 ;  /* 0x000000060d06b287 */ /* 0x000fe8000c000000 */
[----:B------:R-:W-:Y:S02]  /*5060*/  @!UP3 UIADD3 UR4, UPT, UPT, -UR8, UR6, URZ ;  /* 0x000000060804b290 */ /* 0x000fe4000fffe1ff */
[----:B------:R-:W-:Y:S02]  /*5070*/  @!UP3 UIADD3 UR6, UPT, UPT, UR8, -UR6, URZ ;  /* 0x800000060806b290 */ /* 0x000fe4000fffe0ff */
[----:B------:R-:W-:Y:S02]  /*5080*/  @!UP3 UIMAD UR14, UR4, UR5, UR14 ;  /* 0x00000005040eb2a4 */ /* 0x000fe4000f8e020e */
[----:B------:R-:W-:Y:S01]  /*5090*/  @!UP3 UIMAD UR13, UR6, UR22, UR13 ;  /* 0x00000016060db2a4 */ /* 0x000fe2000f8e020d */
[----:B------:R-:W-:Y:S11]  /*50a0*/  BRA.U UP4, `(.L_x_91) ;  /* 0x0000000104107547 */ /* 0x000ff6000b800000 */
[----:B--2---:R-:W-:Y:S04]  /*50b0*/  MOV R0, UR43 ;  /* 0x0000002b00007c02 */ /* 0x004fe80008000f00 */
[----:B------:R-:W-:Y:S04]  /*50c0*/  SHF.L.U32 R5, R0, 0x1f, RZ ;  /* 0x0000001f00057819 */ /* 0x000fe800000006ff */
[----:B------:R-:W2:Y:S02]  /*50d0*/  SYNCS.PHASECHK.TRANS64.TRYWAIT P1, [UR24+0x88], R5 ;  /* 0x00008805ff0075a7 */ /* 0x000ea40008021118 */
[----:B--2---:R-:W-:Y:S05]  /*50e0*/  @!P1 BRA `(.L_x_92) ;  /* 0x0000003c00b09947 */ /* 0x004fea0003800000 */
.L_x_91:
[----:B------:R-:W-:Y:S05]  /*50f0*/  BRA.U !UP6, `(.L_x_93) ;  /* 0x000000010e387547 */ /* 0x000fea000b800000 */
[----:B------:R-:W-:Y:S01]  /*5100*/  UPLOP3.LUT UP1, UPT, UPT, UPT, UP5, 0x80, 0x8 ;  /* 0x000000000008789c */ /* 0x000fe20003f2f050 */
[----:B--2---:R-:W-:Y:S01]  /*5110*/  HFMA2 R0, -RZ, RZ, 0, 5.9604644775390625e-08 ;  /* 0x00000001ff007431 */ /* 0x004fe200000001ff */
[----:B------:R-:W2:Y:S01]  /*5120*/  LDCU.64 UR8, c[0x0][0x358] ;  /* 0x00006b00ff0877ac */ /* 0x000ea20008000a00 */
[----:B------:R-:W-:Y:S03]  /*5130*/  IMAD.MOV.U32 R84, RZ, RZ, 0x1 ;  /* 0x00000001ff547424 */ /* 0x000fe600078e00ff */
[----:B------:R-:W-:Y:S05]  /*5140*/  PLOP3.LUT P1, PT, PT, PT, UP1, 0x80, 0x8 ;  /* 0x000000000008781c */ /* 0x000fea0003f2f018 */
[----:B------:R-:W3:Y:S01]  /*5150*/  @UP1 LDCU.64 UR4, c[0x0][0x888] ;  /* 0x00011100ff0417ac */ /* 0x000ee20008000a00 */
[----:B------:R-:W-:Y:S07]  /*5160*/  @UP1 UIMAD UR6, UR36, UR30, URZ ;  /* 0x0000001e240612a4 */ /* 0x000fee000f8e02ff */
[----:B------:R-:W-:Y:S01]  /*5170*/  @!P1 PRMT R84, R0, 0x7610, R84 ;  /* 0x0000761000549816 */ /* 0x000fe20000000054 */
[----:B---3--:R-:W-:Y:S06]  /*5180*/  @UP1 UIMAD.WIDE UR4, UR6, 0x4, UR4 ;  /* 0x00000004060418a5 */ /* 0x008fec000f8e0204 */
[----:B------:R-:W-:Y:S01]  /*5190*/  IMAD.U32 R4, RZ, RZ, UR4 ;  /* 0x00000004ff047e24 */ /* 0x000fe2000f8e00ff */
[----:B------:R-:W-:Y:S04]  /*51a0*/  MOV R5, UR5 ;  /* 0x0000000500057c02 */ /* 0x000fe80008000f00 */
[----:B------:R-:W3:Y:S01]  /*51b0*/  @!UP1 LDCU UR4, c[0x0][0x880] ;  /* 0x00011000ff0497ac */ /* 0x000ee20008000800 */
[----:B--2--5:R4:W5:Y:S02]  /*51c0*/  @P1 LDG.E R41, desc[UR8][R4.64] ;  /* 0x0000000804291981 */ /* 0x024964000c1e1900 */
[----:B---34-:R-:W-:Y:S07]  /*51d0*/  @!P1 IMAD.U32 R41, RZ, RZ, UR4 ;  /* 0x00000004ff299e24 */ /* 0x018fee000f8e00ff */
.L_x_93:
[----:B-----5:R-:W-:Y:S01]  /*51e0*/  @!P0 FSETP.EQ.AND P2, PT, R41, RZ, PT ;  /* 0x000000ff2900820b */ /* 0x020fe20003f42000 */
[----:B------:R-:W-:Y:S01]  /*51f0*/  @!UPT UIADD3 URZ, UPT, UPT, URZ, URZ, URZ ;  /* 0x000000fffffff290 */ /* 0x000fe2000fffe0ff */
[----:B------:R-:W-:Y:S11]  /*5200*/  @!P0 BRA `(.L_x_94) ;  /* 0x0000000000148947 */ /* 0x000ff60003800000 */
[----:B------:R-:W-:Y:S02]  /*5210*/  LOP3.LUT P0, RZ, R84, 0xff, RZ, 0xc0, !PT ;  /* 0x000000ff54ff7812 */ /* 0x000fe4000780c0ff */
[----:B------:R-:W-:Y:S04]  /*5220*/  PLOP3.LUT P2, PT, PT, PT, UP1, 0x80, 0x8 ;  /* 0x000000000008781c */ /* 0x000fe80003f4f018 */
[----:B------:R-:W-:Y:S07]  /*5230*/  PLOP3.LUT P2, PT, P2, PT, PT, 0x8, 0x80 ;  /* 0x000000000080781c */ /* 0x000fee000174e170 */
[----:B------:R-:W-:Y:S11]  /*5240*/  @P0 FSETP.EQ.AND P2, PT, R41, RZ, PT ;  /* 0x000000ff2900020b */ /* 0x000ff60003f42000 */
[----:B------:R-:W-:Y:S02]  /*5250*/  @!UPT UIADD3 URZ, UPT, UPT, URZ, URZ, URZ ;  /* 0x000000fffffff290 */ /* 0x000fe4000fffe0ff */
.L_x_94:
[----:B------:R-:W-:Y:S01]  /*5260*/  ULEA UR4, UR25, UR24, 0x3 ;  /* 0x0000001819047291 */ /* 0x000fe2000f8e18ff */
[----:B--2---:R-:W-:Y:S02]  /*5270*/  SHF.L.U32 R5, R11, 0x1f, RZ ;  /* 0x0000001f0b057819 */ /* 0x004fe400000006ff */
[----:B------:R-:W-:Y:S04]  /*5280*/  ELECT P1, URZ, PT ;  /* 0x0000000000ff782f */ /* 0x000fe80003820000 */
[----:B------:R-:W-:Y:S02]  /*5290*/  PLOP3.LUT P1, PT, P2, P1, PT, 0xf2, 0x2f ;  /* 0x00000000002f781c */ /* 0x000fe40001723e72 */
[----:B------:R-:W2:Y:S02]  /*52a0*/  SYNCS.PHASECHK.TRANS64.TRYWAIT P0, [UR4+0x68], R5 ;  /* 0x00006805ff0075a7 */ /* 0x000ea40008001104 */
[----:B--2---:R-:W-:Y:S09]  /*52b0*/  @!P0 BRA `(.L_x_95) ;  /* 0x0000003c00548947 */ /* 0x004ff20003800000 */
.L_x_171:
[----:B------:R-:W-:Y:S01]  /*52c0*/  VOTEU.ALL UP0, P1 ;  /* 0x0000000000ff7886 */ /* 0x000fe20000800000 */
[----:B------:R-:W-:Y:S01]  /*52d0*/  @!P1 IADD3 R4, P0, PT, R12, 0x580, RZ ;  /* 0x000005800c049810 */ /* 0x000fe20007f1e0ff */
[----:B------:R-:W-:Y:S01]  /*52e0*/  UIADD3 UR9, UPT, UPT, UR4, 0x50, URZ ;  /* 0x0000005004097890 */ /* 0x000fe2000fffe0ff */
[----:B------:R-:W-:Y:S01]  /*52f0*/  VIADD R10, R10, 0x1 ;  /* 0x000000010a0a7836 */ /* 0x000fe20000000000 */
[----:B------:R-:W-:Y:S01]  /*5300*/  UMOV UR22, 0x0 ;  /* 0x0000000000167882 */ /* 0x000fe20000000000 */
[----:B------:R-:W-:Y:S01]  /*5310*/  @!UP0 ULEA UR5, UR25, UR24, 0xd ;  /* 0x0000001819058291 */ /* 0x000fe2000f8e68ff */
[----:B------:R-:W-:Y:S01]  /*5320*/  @!P1 IMAD.X R2, RZ, RZ, R13, P0 ;  /* 0x000000ffff029224 */ /* 0x000fe200000e060d */
[----:B------:R-:W-:Y:S01]  /*5330*/  @!P1 R2UR UR7, R4 ;  /* 0x00000000040792ca */ /* 0x000fe200000e0000 */
[----:B------:R-:W-:Y:S01]  /*5340*/  UMOV UR23, 0x10000000 ;  /* 0x1000000000177882 */ /* 0x000fe20000000000 */
[----:B------:R-:W-:Y:S02]  /*5350*/  @!UP0 UIADD3 UR8, UPT, UPT, UR5, 0x200, URZ ;  /* 0x0000020005088890 */ /* 0x000fe4000fffe0ff */
[----:B------:R-:W-:Y:S01]  /*5360*/  UIADD3 UR5, UPT, UPT, UR25, 0x1, URZ ;  /* 0x0000000119057890 */ /* 0x000fe2000fffe0ff */
[----:B------:R-:W-:Y:S03]  /*5370*/  UMOV UR12, UR36 ;  /* 0x00000024000c7c82 */ /* 0x000fe60008000000 */
[----:B------:R-:W-:Y:S04]  /*5380*/  UISETP.NE.AND UP0, UPT, UR5, 0x3, UPT ;  /* 0x000000030500788c */ /* 0x000fe8000bf05270 */
[----:B------:R-:W-:Y:S01]  /*5390*/  USEL UR6, UR5, URZ, UP0 ;  /* 0x000000ff05067287 */ /* 0x000fe20008000000 */
[----:B------:R-:W-:Y:S01]  /*53a0*/  @!P1 R2UR UR5, R2 ;  /* 0x00000000020592ca */ /* 0x000fe200000e0000 */
[----:B------:R-:W-:Y:S01]  /*53b0*/  IMAD.U32 R4, RZ, RZ, UR7 ;  /* 0x00000007ff047e24 */ /* 0x000fe2000f8e00ff */
[----:B------:R-:W-:Y:S01]  /*53c0*/  USEL UR20, URZ, 0x1, UP0 ;  /* 0x00000001ff147887 */ /* 0x000fe20008000000 */
[----:B------:R-:W-:Y:S01]  /*53d0*/  @!P1 IMAD.MOV.U32 R2, RZ, RZ, 0x2000 ;  /* 0x00002000ff029424 */ /* 0x000fe200078e00ff */
[----:B------:R-:W-:Y:S01]  /*53e0*/  VOTEU.ALL UP0, P1 ;  /* 0x0000000000ff7886 */ /* 0x000fe20000800000 */
[----:B------:R-:W-:Y:S01]  /*53f0*/  UPRMT UR7, UR55, 0x654, UR9 ;  /* 0x0000065437077896 */ /* 0x000fe20008000009 */
[----:B------:R-:W-:Y:S02]  /*5400*/  @!P1 R2UR UR18, R4 ;  /* 0x00000000041292ca */ /* 0x000fe400000e0000 */
[----:B------:R-:W-:Y:S04]  /*5410*/  LOP3.LUT R11, R11, UR20, RZ, 0x3c, !PT ;  /* 0x000000140b0b7c12 */ /* 0x000fe8000f8e3cff */
[----:B--2---:R-:W-:Y:S01]  /*5420*/  SHF.L.U32 R0, R11, 0x1f, RZ ;  /* 0x0000001f0b007819 */ /* 0x004fe200000006ff */
[----:B------:R-:W-:Y:S01]  /*5430*/  IMAD.U32 R5, RZ, RZ, UR5 ;  /* 0x00000005ff057e24 */ /* 0x000fe2000f8e00ff */
[----:B------:R-:W-:Y:S04]  /*5440*/  ULEA UR5, UR6, UR24, 0x3 ;  /* 0x0000001806057291 */ /* 0x000fe8000f8e18ff */
[----:B------:R-:W-:Y:S11]  /*5450*/  @!P1 R2UR UR19, R5 ;  /* 0x00000000051392ca */ /* 0x000ff600000e0000 */
[----:B------:R-:W-:Y:S02]  /*5460*/  @!UPT UIADD3 URZ, UPT, UPT, URZ, URZ, URZ ;  /* 0x000000fffffff290 */ /* 0x000fe4000fffe0ff */
[----:B------:R2:W-:Y:S01]  /*5470*/  @!UP0 UTMALDG.3D [UR8], [UR18], desc[UR22] ;  /* 0x00001608120085b4 */ /* 0x0005e20008011000 */
[----:B------:R2:W-:Y:S01]  /*5480*/  @!P1 SYNCS.ARRIVE.TRANS64.RED.A0TR RZ, [UR4+0x50], R2 ;  /* 0x00005002ffff99a7 */ /* 0x0005e20008300404 */
[----:B------:R-:W-:Y:S01]  /*5490*/  SYNCS.ARRIVE.TRANS64.RED.A1T0 RZ, [UR7], RZ ;  /* 0x000000ffffff79a7 */ /* 0x000fe20008100407 */
[----:B------:R-:W3:Y:S02]  /*54a0*/  SYNCS.PHASECHK.TRANS64.TRYWAIT P0, [UR5+0x68], R0 ;  /* 0x00006800ff0075a7 */ /* 0x000ee40008001105 */
[----:B--23--:R-:W-:Y:S05]  /*54b0*/  @!P0 BRA `(.L_x_96) ;  /* 0x0000003800ec8947 */ /* 0x00cfea0003800000 */
.L_x_173:
[----:B------:R-:W-:Y:S01]  /*54c0*/  UIADD3 UR9, UPT, UPT, UR5, 0x50, URZ ;  /* 0x0000005005097890 */ /* 0x000fe2000fffe0ff */
[----:B------:R-:W-:Y:S01]  /*54d0*/  @!P1 IADD3 R2, P0, PT, R12, 0x580, RZ ;  /* 0x000005800c029810 */ /* 0x000fe20007f1e0ff */
[----:B------:R-:W-:Y:S01]  /*54e0*/  UPLOP3.LUT UP4, UPT, UPT, UPT, UPT, 0x80, 0x8 ;  /* 0x000000000008789c */ /* 0x000fe20003f8f070 */
[----:B------:R-:W-:Y:S01]  /*54f0*/  R2UR UR22, R86 ;  /* 0x00000000561672ca */ /* 0x000fe200000e0000 */
[----:B------:R-:W-:Y:S01]  /*5500*/  UMOV UR20, 0x0 ;  /* 0x0000000000147882 */ /* 0x000fe20000000000 */
[----:B------:R-:W-:Y:S01]  /*5510*/  UMOV UR21, 0x10000000 ;  /* 0x1000000000157882 */ /* 0x000fe20000000000 */
[----:B------:R-:W-:Y:S01]  /*5520*/  UMOV UR12, UR36 ;  /* 0x00000024000c7c82 */ /* 0x000fe20008000000 */
[----:B------:R-:W-:Y:S01]  /*5530*/  VOTEU.ALL UP0, P1 ;  /* 0x0000000000ff7886 */ /* 0x000fe20000800000 */
[----:B--2---:R-:W-:Y:S01]  /*5540*/  @!P1 IMAD.X R0, RZ, RZ, R13, P0 ;  /* 0x000000ffff009224 */ /* 0x004fe200000e060d */
[----:B------:R-:W-:Y:S01]  /*5550*/  R2UR UR19, R87 ;  /* 0x00000000571372ca */ /* 0x000fe200000e0000 */
[----:B------:R-:W-:Y:S01]  /*5560*/  UMOV UR36, UR28 ;  /* 0x0000001c00247c82 */ /* 0x000fe20008000000 */
[C---:B------:R-:W-:Y:S01]  /*5570*/  ISETP.NE.AND P0, PT, R10.reuse, 0x2, PT ;  /* 0x000000020a00780c */ /* 0x040fe20003f05270 */
[----:B------:R-:W-:Y:S02]  /*5580*/  @!UP0 ULEA UR4, UR6, UR24, 0xd ;  /* 0x0000001806048291 */ /* 0x000fe4000f8e68ff */
[----:B------:R-:W-:Y:S01]  /*5590*/  @!UP0 UIADD3 UR10, UPT, UPT, UR10, 0x20, URZ ;  /* 0x000000200a0a8890 */ /* 0x000fe2000fffe0ff */
[----:B------:R-:W-:Y:S01]  /*55a0*/  SEL R10, R10, RZ, P0 ;  /* 0x000000ff0a0a7207 */ /* 0x000fe20000000000 */
[----:B------:R-:W-:Y:S02]  /*55b0*/  @!UP0 UIADD3 UR8, UPT, UPT, UR4, 0x200, URZ ;  /* 0x0000020004088890 */ /* 0x000fe4000fffe0ff */
[----:B------:R-:W-:Y:S01]  /*55c0*/  UIADD3 UR4, UPT, UPT, UR6, 0x1, URZ ;  /* 0x0000000106047890 */ /* 0x000fe2000fffe0ff */
[----:B------:R-:W-:Y:S01]  /*55d0*/  @!P1 R2UR UR6, R2 ;  /* 0x00000000020692ca */ /* 0x000fe200000e0000 */
[----:B------:R-:W-:Y:S02]  /*55e0*/  UIADD3 UR27, UPT, UPT, UR13, UR22, URZ ;  /* 0x000000160d1b7290 */ /* 0x000fe4000fffe0ff */
[----:B------:R-:W-:Y:S02]  /*55f0*/  UISETP.NE.AND UP0, UPT, UR4, 0x3, UPT ;  /* 0x000000030400788c */ /* 0x000fe4000bf05270 */
[----:B------:R-:W-:Y:S02]  /*5600*/  UIADD3 UR26, UPT, UPT, UR14, UR19, URZ ;  /* 0x000000130e1a7290 */ /* 0x000fe4000fffe0ff */
[----:B------:R-:W-:Y:S01]  /*5610*/  USEL UR25, UR4, URZ, UP0 ;  /* 0x000000ff04197287 */ /* 0x000fe20008000000 */
[----:B------:R-:W-:Y:S01]  /*5620*/  @!P1 R2UR UR4, R0 ;  /* 0x00000000000492ca */ /* 0x000fe200000e0000 */
[----:B------:R-:W-:Y:S01]  /*5630*/  USEL UR18, URZ, 0x1, UP0 ;  /* 0x00000001ff127887 */ /* 0x000fe20008000000 */
[----:B------:R-:W-:Y:S01]  /*5640*/  SEL R0, RZ, 0x1, P0 ;  /* 0x00000001ff007807 */ /* 0x000fe20000000000 */
[----:B------:R-:W-:Y:S02]  /*5650*/  VOTEU.ALL UP0, P1 ;  /* 0x0000000000ff7886 */ /* 0x000fe40000800000 */
[----:B------:R-:W-:Y:S01]  /*5660*/  IMAD.U32 R4, RZ, RZ, UR6 ;  /* 0x00000006ff047e24 */ /* 0x000fe2000f8e00ff */
[----:B------:R-:W-:Y:S02]  /*5670*/  LOP3.LUT R9, R9, R0, RZ, 0x3c, !PT ;  /* 0x0000000009097212 */ /* 0x000fe400078e3cff */
[----:B------:R-:W-:Y:S02]  /*5680*/  LOP3.LUT R11, R11, UR18, RZ, 0x3c, !PT ;  /* 0x000000120b0b7c12 */ /* 0x000fe4000f8e3cff */
[----:B------:R-:W-:Y:S03]  /*5690*/  @!P1 R2UR UR6, R4 ;  /* 0x00000000040692ca */ /* 0x000fe600000e0000 */
[----:B------:R-:W-:Y:S01]  /*56a0*/  IMAD.U32 R5, RZ, RZ, UR4 ;  /* 0x00000004ff057e24 */ /* 0x000fe2000f8e00ff */
[----:B------:R-:W-:Y:S04]  /*56b0*/  UPRMT UR4, UR55, 0x654, UR9 ;  /* 0x0000065437047896 */ /* 0x000fe80008000009 */
[----:B------:R-:W-:Y:S11]  /*56c0*/  @!P1 R2UR UR7, R5 ;  /* 0x00000000050792ca */ /* 0x000ff600000e0000 */
[----:B------:R-:W-:Y:S02]  /*56d0*/  @!UPT UIADD3 URZ, UPT, UPT, URZ, URZ, URZ ;  /* 0x000000fffffff290 */ /* 0x000fe4000fffe0ff */
[----:B------:R2:W-:Y:S01]  /*56e0*/  @!UP0 UTMALDG.3D [UR8], [UR6], desc[UR20] ;  /* 0x00001408060085b4 */ /* 0x0005e20008011000 */
[----:B------:R2:W-:Y:S01]  /*56f0*/  @!P1 SYNCS.ARRIVE.TRANS64.RED.A0TR RZ, [UR5+0x50], R3 ;  /* 0x00005003ffff99a7 */ /* 0x0005e20008300405 */
[----:B------:R-:W-:Y:S01]  /*5700*/  SYNCS.ARRIVE.TRANS64.RED.A1T0 RZ, [UR4], RZ ;  /* 0x000000ffffff79a7 */ /* 0x000fe20008100404 */
[----:B------:R-:W-:Y:S05]  /*5710*/  BRA.U UP2, `(.L_x_97) ;  /* 0xfffffff102d07547 */ /* 0x000fea000b83ffff */
[----:B------:R-:W-:Y:S01]  /*5720*/  UIADD3 UR24, UPT, UPT, UR24, 0x68, URZ ;  /* 0x0000006818187890 */ /* 0x000fe2000fffe0ff */
[----:B--2---:R-:W-:-:S03]  /*5730*/  SHF.L.U32 R3, R11, 0x1f, RZ ;  /* 0x0000001f0b037819 */ /* 0x004fc600000006ff */
[----:B------:R-:W-:-:S09]  /*5740*/  ULEA UR4, UR25, UR24, 0x3 ;  /* 0x0000001819047291 */ /* 0x000fd2000f8e18ff */
[----:B------:R-:W2:Y:S02]  /*5750*/  SYNCS.PHASECHK.TRANS64.TRYWAIT P0, [UR4], R3 ;  /* 0x00000003ff0075a7 */ /* 0x000ea40008001104 */
[----:B--2---:R-:W-:Y:S05]  /*5760*/  @!P0 BRA `(.L_x_98) ;  /* 0x0000003800588947 */ /* 0x004fea0003800000 */
.L_x_175:
[----:B------:R-:W-:-:S04]  /*5770*/  UIADD3 UR4, UPT, UPT, UR25, 0x1, URZ ;  /* 0x0000000119047890 */ /* 0x000fc8000fffe0ff */
[----:B------:R-:W-:-:S04]  /*5780*/  UISETP.NE.AND UP0, UPT, UR4, 0x3, UPT ;  /* 0x000000030400788c */ /* 0x000fc8000bf05270 */
[----:B------:R-:W-:Y:S02]  /*5790*/  USEL UR6, URZ, 0x1, UP0 ;  /* 0x00000001ff067887 */ /* 0x000fe40008000000 */
[----:B------:R-:W-:-:S04]  /*57a0*/  USEL UR4, UR4, URZ, UP0 ;  /* 0x000000ff04047287 */ /* 0x000fc80008000000 */
[----:B------:R-:W-:Y:S01]  /*57b0*/  ULEA UR5, UR4, UR24, 0x3 ;  /* 0x0000001804057291 */ /* 0x000fe2000f8e18ff */
[----:B------:R-:W-:-:S04]  /*57c0*/  LOP3.LUT R11, R11, UR6, RZ, 0x3c, !PT ;  /* 0x000000060b0b7c12 */ /* 0x000fc8000f8e3cff */
[----:B--2---:R-:W-:-:S04]  /*57d0*/  SHF.L.U32 R3, R11, 0x1f, RZ ;  /* 0x0000001f0b037819 */ /* 0x004fc800000006ff */
[----:B------:R-:W2:Y:S02]  /*57e0*/  SYNCS.PHASECHK.TRANS64.TRYWAIT P0, [UR5], R3 ;  /* 0x00000003ff0075a7 */ /* 0x000ea40008001105 */
[----:B--2---:R-:W-:Y:S05]  /*57f0*/  @!P0 BRA `(.L_x_99) ;  /* 0x00000038004c8947 */ /* 0x004fea0003800000 */
.L_x_177:
[----:B------:R-:W-:-:S04]  /*5800*/  UIADD3 UR4, UPT, UPT, UR4, 0x1, URZ ;  /* 0x0000000104047890 */ /* 0x000fc8000fffe0ff */
[----:B------:R-:W-:-:S04]  /*5810*/  UISETP.NE.AND UP0, UPT, UR4, 0x3, UPT ;  /* 0x000000030400788c */ /* 0x000fc8000bf05270 */
[----:B------:R-:W-:Y:S02]  /*5820*/  USEL UR5, URZ, 0x1, UP0 ;  /* 0x00000001ff057887 */ /* 0x000fe40008000000 */
[----:B------:R-:W-:-:S04]  /*5830*/  USEL UR4, UR4, URZ, UP0 ;  /* 0x000000ff04047287 */ /* 0x000fc80008000000 */
[----:B------:R-:W-:Y:S01]  /*5840*/  ULEA UR4, UR4, UR24, 0x3 ;  /* 0x0000001804047291 */ /* 0x000fe2000f8e18ff */
[----:B--2---:R-:W-:-:S04]  /*5850*/  LOP3.LUT R3, R11, UR5, RZ, 0x3c, !PT ;  /* 0x000000050b037c12 */ /* 0x004fc8000f8e3cff */
[----:B------:R-:W-:Y:S01]  /*5860*/  SHF.L.U32 R3, R3, 0x1f, RZ ;  /* 0x0000001f03037819 */ /* 0x000fe200000006ff */
[----:B------:R-:W-:-:S07]  /*5870*/  IMAD.U32 R0, RZ, RZ, UR4 ;  /* 0x00000004ff007e24 */ /* 0x000fce000f8e00ff */
.L_x_100:
[----:B--2---:R2:W3:Y:S02]  /*5880*/  SYNCS.PHASECHK.TRANS64.TRYWAIT P0, [R0+URZ], R3 ;  /* 0x00000003000075a7 */ /* 0x0044e400080011ff */
[----:B---3--:R-:W-:Y:S05]  /*5890*/  @!P0 NANOSLEEP.SYNCS 0x989680 ;  /* 0x009896800000895d */ /* 0x008fea0003900000 */
[----:B------:R-:W3:Y:S02]  /*58a0*/  @!P0 SYNCS.PHASECHK.TRANS64 P0, [R0+URZ], R3 ;  /* 0x00000003000085a7 */ /* 0x000ee400080010ff */
[----:B-1-3--:R-:W-:Y:S05]  /*58b0*/  @P0 EXIT ;  /* 0x000000000000094d */ /* 0x00afea0003800000 */
[----:B------:R-:W-:Y:S05]  /*58c0*/  BRA `(.L_x_100) ;  /* 0xfffffffc00ec7947 */ /* 0x000fea000383ffff */
.L_x_88:
[----:B------:R-:W-:-:S06]  /*58d0*/  UISETP.GE.AND UP0, UPT, UR20, 0x4, UPT ;  /* 0x000000041400788c */ /* 0x000fcc000bf06270 */
[----:B------:R-:W-:-:S13]  /*58e0*/  PLOP3.LUT P0, PT, PT, PT, UP0, 0x80, 0x8 ;  /* 0x000000000008781c */ /* 0x000fda0003f0f008 */
[----:B-1----:R-:W-:Y:S05]  /*58f0*/  @!P0 EXIT ;  /* 0x000000000000894d */ /* 0x002fea0003800000 */
[----:B------:R-:W-:Y:S01]  /*5900*/  BAR.SYNC.DEFER_BLOCKING 0x6, 0xa0 ;  /* 0x0182800000007b1d */ /* 0x000fe20000010000 */
[C---:B------:R-:W-:Y:S01]  /*5910*/  IMAD.SHL.U32 R2, R92.reuse, 0x20, RZ ;  /* 0x000000205c027824 */ /* 0x040fe200078e00ff */
[C---:B------:R-:W-:Y:S01]  /*5920*/  LOP3.LUT R93, R92.reuse, 0x2, RZ, 0xc0, !PT ;  /* 0x000000025c5d7812 */ /* 0x040fe200078ec0ff */
[C---:B------:R-:W-:Y:S01]  /*5930*/  IMAD.SHL.U32 R97, R92.reuse, 0x4, RZ ;  /* 0x000000045c617824 */ /* 0x040fe200078e00ff */
[C---:B------:R-:W-:Y:S01]  /*5940*/  LOP3.LUT R98, R92.reuse, 0x60, RZ, 0xc0, !PT ;  /* 0x000000605c627812 */ /* 0x040fe200078ec0ff */
[----:B------:R-:W-:Y:S01]  /*5950*/  IMAD.U32 R37, R92, 0x10000, RZ ;  /* 0x000100005c257824 */ /* 0x000fe200078e00ff */
[----:B------:R-:W-:Y:S01]  /*5960*/  UMOV UR47, 0x400 ;  /* 0x00000400002f7882 */ /* 0x000fe20000000000 */
[----:B------:R-:W1:Y:S01]  /*5970*/  LDCU.64 UR4, c[0x0][0x890] ;  /* 0x00011200ff0477ac */ /* 0x000e620008000a00 */
[----:B------:R-:W2:Y:S01]  /*5980*/  LDC.64 R78, c[0x0][0x8b0] ;  /* 0x00022c00ff4e7b82 */ /* 0x000ea20000000a00 */
[----:B------:R-:W-:Y:S01]  /*5990*/  LOP3.LUT R4, R2, 0xc0, RZ, 0xc0, !PT ;  /* 0x000000c002047812 */ /* 0x000fe200078ec0ff */
[----:B------:R-:W-:Y:S01]  /*59a0*/  HFMA2 R36, -RZ, RZ, 0, 0 ;  /* 0x00000000ff247431 */ /* 0x000fe200000001ff */
[----:B------:R-:W-:Y:S01]  /*59b0*/  ULEA UR47, UR55, UR47, 0x18 ;  /* 0x0000002f372f7291 */ /* 0x000fe2000f8ec0ff */
[----:B------:R-:W-:-:S02]  /*59c0*/  LOP3.LUT R92, R92, 0x4, RZ, 0xc0, !PT ;  /* 0x000000045c5c7812 */ /* 0x000fc400078ec0ff */
[----:B------:R-:W-:Y:S02]  /*59d0*/  CS2R R94, SRZ ;  /* 0x00000000005e7805 */ /* 0x000fe4000001ff00 */
[----:B------:R-:W-:Y:S01]  /*59e0*/  LOP3.LUT R97, R4, 0x18, R97, 0xf8, !PT ;  /* 0x0000001804617812 */ /* 0x000fe200078ef861 */
[----:B------:R-:W-:Y:S01]  /*59f0*/  IMAD.MOV.U32 R91, RZ, RZ, RZ ;  /* 0x000000ffff5b7224 */ /* 0x000fe200078e00ff */
[----:B------:R-:W3:Y:S01]  /*5a00*/  LDC.64 R76, c[0x0][0x8a8] ;  /* 0x00022a00ff4c7b82 */ /* 0x000ee20000000a00 */
[----:B------:R-:W-:Y:S01]  /*5a10*/  LOP3.LUT R37, R37, 0x600000, RZ, 0xc0, !PT ;  /* 0x0060000025257812 */ /* 0x000fe200078ec0ff */
[----:B------:R-:W-:Y:S01]  /*5a20*/  IMAD.MOV R93, RZ, RZ, -R93 ;  /* 0x000000ffff5d7224 */ /* 0x000fe200078e0a5d */
[C---:B------:R-:W-:Y:S01]  /*5a30*/  IADD3 R96, PT, PT, -R92.reuse, 0x2, RZ ;  /* 0x000000025c607810 */ /* 0x040fe20007ffe1ff */
[----:B------:R-:W4:Y:S01]  /*5a40*/  LDCU UR63, c[0x0][0x370] ;  /* 0x00006e00ff3f77ac */ /* 0x000f220008000800 */
[----:B------:R-:W-:Y:S02]  /*5a50*/  LOP3.LUT R97, R97, 0xf20, R2, 0xf8, !PT ;  /* 0x00000f2061617812 */ /* 0x000fe400078ef802 */
[----:B------:R-:W-:Y:S01]  /*5a60*/  IADD3 R92, PT, PT, -R92, RZ, RZ ;  /* 0x000000ff5c5c7210 */ /* 0x000fe20007ffe1ff */
[----:B------:R-:W4:Y:S01]  /*5a70*/  LDS R0, [UR47+0x140] ;  /* 0x0001402fff007984 */ /* 0x000f220008000800 */
[----:B-1----:R-:W-:Y:S01]  /*5a80*/  IMAD.U32 R100, RZ, RZ, UR4 ;  /* 0x00000004ff647e24 */ /* 0x002fe2000f8e00ff */
[----:B------:R-:W-:Y:S01]  /*5a90*/  UIADD3 UR4, UPT, UPT, UR47, 0x200, URZ ;  /* 0x000002002f047890 */ /* 0x000fe2000fffe0ff */
[----:B------:R-:W-:Y:S01]  /*5aa0*/  IMAD.U32 R99, RZ, RZ, UR5 ;  /* 0x00000005ff637e24 */ /* 0x000fe2000f8e00ff */
[----:B------:R-:W-:Y:S01]  /*5ab0*/  UMOV UR54, 0x1 ;  /* 0x0000000100367882 */ /* 0x000fe20000000000 */
[----:B------:R-:W-:Y:S01]  /*5ac0*/  IMAD.SHL.U32 R96, R96, 0x10, RZ ;  /* 0x0000001060607824 */ /* 0x000fe200078e00ff */
[----:B------:R-:W-:Y:S01]  /*5ad0*/  UMOV UR46, URZ ;  /* 0x000000ff002e7c82 */ /* 0x000fe20008000000 */
[----:B------:R-:W1:Y:S01]  /*5ae0*/  LDCU UR43, c[0x0][0xb0c] ;  /* 0x00016180ff2b77ac */ /* 0x000e620008000800 */
[----:B------:R-:W-:Y:S01]  /*5af0*/  IMAD.U32 R102, RZ, RZ, UR4 ;  /* 0x00000004ff667e24 */ /* 0x000fe2000f8e00ff */
[----:B------:R-:W-:Y:S01]  /*5b00*/  LEA R97, R97, UR4, 0x1 ;  /* 0x0000000461617c11 */ /* 0x000fe2000f8e08ff */
[----:B------:R-:W1:Y:S01]  /*5b10*/  LDCU UR39, c[0x0][0xb30] ;  /* 0x00016600ff2777ac */ /* 0x000e620008000800 */
[----:B------:R-:W1:Y:S01]  /*5b20*/  LDCU.64 UR60, c[0x0][0x888] ;  /* 0x00011100ff3c77ac */ /* 0x000e620008000a00 */
[----:B------:R-:W1:Y:S01]  /*5b30*/  LDCU.64 UR40, c[0x0][0xb28] ;  /* 0x00016500ff2877ac */ /* 0x000e620008000a00 */
[----:B------:R-:W1:Y:S01]  /*5b40*/  LDCU.128 UR56, c[0x0][0xb10] ;  /* 0x00016200ff3877ac */ /* 0x000e620008000c00 */
[----:B------:R-:W1:Y:S01]  /*5b50*/  LDCU UR62, c[0x0][0x374] ;  /* 0x00006e80ff3e77ac */ /* 0x000e620008000800 */
[----:B------:R-:W-:Y:S01]  /*5b60*/  UMOV UR53, URZ ;  /* 0x000000ff00357c82 */ /* 0x000fe20008000000 */
[----:B------:R-:W-:Y:S01]  /*5b70*/  UMOV UR52, URZ ;  /* 0x000000ff00347c82 */ /* 0x000fe20008000000 */
[----:B-1234-:R-:W-:-:S07]  /*5b80*/  IMAD.IADD R37, R0, 0x1, R37 ;  /* 0x0000000100257824 */ /* 0x01efce00078e0225 */
.L_x_131:
[C---:B------:R-:W-:Y:S02]  /*5b90*/  LEA R0, R91.reuse, UR47, 0x3 ;  /* 0x0000002f5b007c11 */ /* 0x040fe4000f8e18ff */
[----:B------:R-:W-:Y:S02]  /*5ba0*/  SHF.L.U32 R3, R94, 0x1f, RZ ;  /* 0x0000001f5e037819 */ /* 0x000fe400000006ff */
[----:B------:R-:W-:Y:S02]  /*5bb0*/  LEA R5, R91, UR47, 0x4 ;  /* 0x0000002f5b057c11 */ /* 0x000fe4000f8e20ff */
[----:B-1----:R-:W1:Y:S02]  /*5bc0*/  SYNCS.PHASECHK.TRANS64.TRYWAIT P0, [R0+URZ+0x90], R3 ;  /* 0x00009003000075a7 */ /* 0x002e6400080011ff */
[----:B-1----:R-:W-:Y:S05]  /*5bd0*/  @!P0 BRA `(.L_x_101) ;  /* 0x00000034006c8947 */ /* 0x002fea0003800000 */
.L_x_178:
[----:B------:R-:W-:Y:S01]  /*5be0*/  R2UR UR7, R101 ;  /* 0x00000000650772ca */ /* 0x000fe200000e0000 */
[----:B------:R-:W2:Y:S01]  /*5bf0*/  LDS.128 R4, [R5+0x120] ;  /* 0x0001200005047984 */ /* 0x000ea20000000c00 */
[----:B-1----:R-:W-:Y:S01]  /*5c00*/  VIADD R0, R0, 0xa0 ;  /* 0x000000a000007836 */ /* 0x002fe20000000000 */
[----:B------:R-:W-:Y:S04]  /*5c10*/  UISETP.GE.AND UP0, UPT, UR42, 0x1, UPT ;  /* 0x000000012a00788c */ /* 0x000fe8000bf06270 */
[----:B------:R-:W-:Y:S01]  /*5c20*/  PRMT R0, RZ, 0x654, R0 ;  /* 0x00000654ff007816 */ /* 0x000fe20000000000 */
[----:B------:R-:W-:Y:S01]  /*5c30*/  @!PT LDS RZ, [RZ] ;  /* 0x00000000fffff984 */ /* 0x000fe20000000800 */
[----:B------:R-:W-:Y:S01]  /*5c40*/  @!PT LDS RZ, [RZ] ;  /* 0x00000000fffff984 */ /* 0x000fe20000000800 */
[----:B------:R-:W-:Y:S01]  /*5c50*/  @!PT LDS RZ, [RZ] ;  /* 0x00000000fffff984 */ /* 0x000fe20000000800 */
[----:B------:R-:W-:Y:S01]  /*5c60*/  @!PT LDS RZ, [RZ] ;  /* 0x00000000fffff984 */ /* 0x000fe20000000800 */
[----:B------:R1:W-:Y:S06]  /*5c70*/  MEMBAR.ALL.CTA ;  /* 0x0000000000007992 */ /* 0x0003ec0000008000 */
[----:B-1----:R-:W1:Y:S02]  /*5c80*/  FENCE.VIEW.ASYNC.S ;  /* 0x00000000000073c6 */ /* 0x002e640000000000 */
[----:B-1----:R1:W-:Y:S01]  /*5c90*/  SYNCS.ARRIVE.TRANS64.RED.A1T0 RZ, [R0+URZ], RZ ;  /* 0x000000ff00ff79a7 */ /* 0x0023e200081004ff */
[----:B--2---:R-:W-:Y:S11]  /*5ca0*/  LOP3.LUT P0, RZ, R6, 0x1, RZ, 0xc0, !PT ;  /* 0x0000000106ff7812 */ /* 0x004ff6000780c0ff */
[----:B------:R-:W-:Y:S02]  /*5cb0*/  @!UPT UIADD3 URZ, UPT, UPT, URZ, URZ, URZ ;  /* 0x000000fffffff290 */ /* 0x000fe4000fffe0ff */
[----:B------:R-:W-:Y:S01]  /*5cc0*/  VOTEU.ANY UP1, P0 ;  /* 0x0000000000ff7886 */ /* 0x000fe20000020100 */
[----:B------:R-:W-:Y:S01]  /*5cd0*/  PLOP3.LUT P0, PT, PT, PT, UP1, 0x80, 0x8 ;  /* 0x000000000008781c */ /* 0x000fe20003f0f018 */
[----:B------:R-:W-:Y:S06]  /*5ce0*/  UP2UR UR4, UPR, URZ, 0x2 ;  /* 0x00000002ff047883 */ /* 0x000fec0008000000 */
[----:B------:R-:W-:Y:S06]  /*5cf0*/  IMAD.U32 R103, RZ, RZ, UR4 ;  /* 0x00000004ff677e24 */ /* 0x000fec000f8e00ff */
[----:B------:R-:W-:Y:S02]  /*5d00*/  @P0 SHF.R.U32.HI R2, RZ, 0x10, R5 ;  /* 0x00000010ff020819 */ /* 0x000fe40000011605 */
[----:B------:R-:W-:Y:S02]  /*5d10*/  @P0 MOV R3, R4 ;  /* 0x0000000400030202 */ /* 0x000fe40000000f00 */
[----:B------:R-:W-:Y:S02]  /*5d20*/  @P0 R2UR UR4, R2 ;  /* 0x00000000020402ca */ /* 0x000fe400000e0000 */
[----:B------:R-:W-:Y:S02]  /*5d30*/  @P0 LOP3.LUT R4, R5, 0xffff, RZ, 0xc0, !PT ;  /* 0x0000ffff05040812 */ /* 0x000fe400078ec0ff */
[----:B------:R-:W-:Y:S02]  /*5d40*/  @P0 R2UR UR6, R3 ;  /* 0x00000000030602ca */ /* 0x000fe400000e0000 */
[----:B------:R-:W-:Y:S07]  /*5d50*/  @P0 R2UR UR5, R4 ;  /* 0x00000000040502ca */ /* 0x000fee00000e0000 */
[----:B------:R-:W-:Y:S02]  /*5d60*/  @UP1 UMOV UR7, UR4 ;  /* 0x0000000400071c82 */ /* 0x000fe40008000000 */
[----:B------:R-:W-:Y:S02]  /*5d70*/  IMAD.U32 R101, RZ, RZ, UR7 ;  /* 0x00000007ff657e24 */ /* 0x000fe4000f8e00ff */
[----:B------:R-:W-:Y:S02]  /*5d80*/  @UP1 UMOV UR38, UR6 ;  /* 0x0000000600261c82 */ /* 0x000fe40008000000 */
[----:B------:R-:W-:Y:S01]  /*5d90*/  @UP1 UMOV UR37, UR5 ;  /* 0x0000000500251c82 */ /* 0x000fe20008000000 */
[----:B-1----:R-:W-:Y:S05]  /*5da0*/  BRA.U !UP0, `(.L_x_102) ;  /* 0x0000000108cc7547 */ /* 0x002fea000b800000 */
[----:B------:R-:W1:Y:S01]  /*5db0*/  LDCU UR12, c[0x0][0xb20] ;  /* 0x00016400ff0c77ac */ /* 0x000e620008000800 */
[----:B------:R-:W-:Y:S02]  /*5dc0*/  UIMAD.WIDE.U32 UR4, UR62, UR59, URZ ;  /* 0x0000003b3e0472a5 */ /* 0x000fe4000f8e00ff */
[----:B------:R-:W-:Y:S02]  /*5dd0*/  UIMAD.WIDE.U32 UR6, UR63, UR56, URZ ;  /* 0x000000383f0672a5 */ /* 0x000fe4000f8e00ff */
[----:B------:R-:W-:Y:S02]  /*5de0*/  UISETP.NE.AND UP0, UPT, UR58, 0x1, UPT ;  /* 0x000000013a00788c */ /* 0x000fe4000bf05270 */
[----:B------:R-:W-:Y:S02]  /*5df0*/  UIMAD.WIDE.U32 UR8, UR37, UR59, URZ ;  /* 0x0000003b250872a5 */ /* 0x000fe4000f8e00ff */
[----:B------:R-:W-:Y:S02]  /*5e00*/  UIMAD.WIDE.U32 UR10, UR38, UR56, URZ ;  /* 0x00000038260a72a5 */ /* 0x000fe4000f8e00ff */
[----:B------:R-:W-:Y:S02]  /*5e10*/  UISETP.NE.AND UP1, UPT, UR43, 0x1, UPT ;  /* 0x000000012b00788c */ /* 0x000fe4000bf25270 */
[----:B------:R-:W-:Y:S01]  /*5e20*/  UISETP.NE.AND UP2, UPT, UR42, 0x1, UPT ;  /* 0x000000012a00788c */ /* 0x000fe2000bf45270 */
[----:B------:R-:W-:Y:S02]  /*5e30*/  UMOV UR4, UR5 ;  /* 0x0000000500047c82 */ /* 0x000fe40008000000 */
[----:B-1----:R-:W-:Y:S03]  /*5e40*/  USHF.R.U32.HI UR5, URZ, UR12, UR4 ;  /* 0x0000000cff057299 */ /* 0x002fe60008011604 */
[----:B------:R-:W-:Y:S02]  /*5e50*/  UMOV UR4, UR7 ;  /* 0x0000000700047c82 */ /* 0x000fe40008000000 */
[----:B------:R-:W-:Y:S02]  /*5e60*/  USHF.R.U32.HI UR7, URZ, UR57, UR4 ;  /* 0x00000039ff077299 */ /* 0x000fe40008011604 */
[----:B------:R-:W-:Y:S02]  /*5e70*/  USEL UR4, UR62, UR5, !UP0 ;  /* 0x000000053e047287 */ /* 0x000fe4000c000000 */
[----:B------:R-:W-:Y:S01]  /*5e80*/  USEL UR7, UR63, UR7, !UP1 ;  /* 0x000000073f077287 */ /* 0x000fe2000c800000 */
[----:B------:R-:W-:Y:S01]  /*5e90*/  UMOV UR5, UR9 ;  /* 0x0000000900057c82 */ /* 0x000fe20008000000 */
[----:B------:R-:W-:Y:S02]  /*5ea0*/  UIMAD.WIDE.U32 UR8, UR4, UR40, URZ ;  /* 0x00000028040872a5 */ /* 0x000fe4000f8e00ff */
[----:B------:R-:W-:Y:S03]  /*5eb0*/  USHF.R.U32.HI UR6, URZ, UR12, UR5 ;  /* 0x0000000cff067299 */ /* 0x000fe60008011605 */
[----:B------:R-:W-:Y:S01]  /*5ec0*/  UMOV UR5, UR11 ;  /* 0x0000000b00057c82 */ /* 0x000fe20008000000 */
[----:B------:R-:W-:Y:S02]  /*5ed0*/  UIMAD.WIDE.U32 UR10, UR7, UR40, URZ ;  /* 0x00000028070a72a5 */ /* 0x000fe4000f8e00ff */
[----:B------:R-:W-:Y:S02]  /*5ee0*/  USHF.R.U32.HI UR12, URZ, UR57, UR5 ;  /* 0x00000039ff0c7299 */ /* 0x000fe40008011605 */
[----:B------:R-:W-:Y:S01]  /*5ef0*/  USEL UR6, UR37, UR6, !UP0 ;  /* 0x0000000625067287 */ /* 0x000fe2000c000000 */
[----:B------:R-:W-:Y:S02]  /*5f00*/  UMOV UR5, UR9 ;  /* 0x0000000900057c82 */ /* 0x000fe40008000000 */
[----:B------:R-:W-:Y:S01]  /*5f10*/  UMOV UR10, UR11 ;  /* 0x0000000b000a7c82 */ /* 0x000fe20008000000 */
[----:B------:R-:W-:Y:S02]  /*5f20*/  @UP2 USHF.R.U32.HI UR4, URZ, UR41, UR5 ;  /* 0x00000029ff042299 */ /* 0x000fe40008011605 */
[----:B------:R-:W-:Y:S02]  /*5f30*/  @UP2 USHF.R.U32.HI UR7, URZ, UR41, UR10 ;  /* 0x00000029ff072299 */ /* 0x000fe4000801160a */
[----:B------:R-:W-:Y:S02]  /*5f40*/  UIMAD UR4, UR42, UR4, URZ ;  /* 0x000000042a0472a4 */ /* 0x000fe4000f8e02ff */
[----:B------:R-:W-:Y:S02]  /*5f50*/  UIMAD.WIDE.U32 UR10, UR6, UR40, URZ ;  /* 0x00000028060a72a5 */ /* 0x000fe4000f8e00ff */
[----:B------:R-:W-:Y:S02]  /*5f60*/  USEL UR5, UR38, UR12, !UP1 ;  /* 0x0000000c26057287 */ /* 0x000fe4000c800000 */
[----:B------:R-:W-:Y:S02]  /*5f70*/  UIMAD UR8, UR42, UR7, URZ ;  /* 0x000000072a0872a4 */ /* 0x000fe4000f8e02ff */
[----:B------:R-:W-:Y:S03]  /*5f80*/  UISETP.GE.AND UP0, UPT, UR6, UR4, UPT ;  /* 0x000000040600728c */ /* 0x000fe6000bf06270 */
[----:B------:R-:W-:Y:S01]  /*5f90*/  UMOV UR4, UR11 ;  /* 0x0000000b00047c82 */ /* 0x000fe20008000000 */
[----:B------:R-:W-:Y:S02]  /*5fa0*/  UISETP.GE.OR UP0, UPT, UR5, UR8, UP0 ;  /* 0x000000080500728c */ /* 0x000fe40008706670 */
[----:B------:R-:W-:Y:S02]  /*5fb0*/  USHF.R.U32.HI UR4, URZ, UR41, UR4 ;  /* 0x00000029ff047299 */ /* 0x000fe40008011604 */
[----:B------:R-:W-:Y:S02]  /*5fc0*/  UIMAD.WIDE.U32 UR8, UR5, UR40, URZ ;  /* 0x00000028050872a5 */ /* 0x000fe4000f8e00ff */
[----:B------:R-:W-:Y:S02]  /*5fd0*/  USEL UR11, UR6, UR4, !UP2 ;  /* 0x00000004060b7287 */ /* 0x000fe4000d000000 */
[----:B------:R-:W-:Y:S02]  /*5fe0*/  UIADD3 UR8, UPT, UPT, -UR5, URZ, URZ ;  /* 0x000000ff05087290 */ /* 0x000fe4000fffe1ff */
[----:B------:R-:W-:Y:S01]  /*5ff0*/  UIADD3 UR10, UPT, UPT, -UR11, URZ, URZ ;  /* 0x000000ff0b0a7290 */ /* 0x000fe2000fffe1ff */
[----:B------:R-:W-:Y:S01]  /*6000*/  @!UP0 UMOV UR4, UR9 ;  /* 0x0000000900048c82 */ /* 0x000fe20008000000 */
[----:B------:R-:W-:Y:S02]  /*6010*/  UIADD3 UR9, UPT, UPT, -UR6, URZ, URZ ;  /* 0x000000ff06097290 */ /* 0x000fe4000fffe1ff */
[----:B------:R-:W-:Y:S02]  /*6020*/  @!UP0 USHF.R.U32.HI UR4, URZ, UR41, UR4 ;  /* 0x00000029ff048299 */ /* 0x000fe40008011604 */
[----:B------:R-:W-:Y:S02]  /*6030*/  UIMAD UR10, UR42, UR10, UR6 ;  /* 0x0000000a2a0a72a4 */ /* 0x000fe4000f8e0206 */
[----:B------:R-:W-:Y:S04]  /*6040*/  @!UP0 USEL UR4, UR5, UR4, !UP2 ;  /* 0x0000000405048287 */ /* 0x000fe8000d000000 */
[----:B------:R-:W-:Y:S02]  /*6050*/  @!UP0 UIMAD UR10, UR7, UR10, UR4 ;  /* 0x0000000a070a82a4 */ /* 0x000fe4000f8e0204 */
[----:B------:R-:W-:Y:S02]  /*6060*/  @!UP0 UIADD3 UR11, UPT, UPT, UR11, -UR4, URZ ;  /* 0x800000040b0b8290 */ /* 0x000fe4000fffe0ff */
[----:B------:R-:W-:Y:S02]  /*6070*/  UIMAD UR7, UR43, UR8, UR38 ;  /* 0x000000082b0772a4 */ /* 0x000fe4000f8e0226 */
[----:B------:R-:W-:Y:S02]  /*6080*/  @!UP0 UIMAD UR6, UR11, UR42, UR5 ;  /* 0x0000002a0b0682a4 */ /* 0x000fe4000f8e0205 */
[----:B------:R-:W-:Y:S01]  /*6090*/  UIMAD UR4, UR58, UR9, UR37 ;  /* 0x000000093a0472a4 */ /* 0x000fe2000f8e0225 */
[----:B------:R-:W-:Y:S02]  /*60a0*/  @!UP0 UMOV UR5, UR10 ;  /* 0x0000000a00058c82 */ /* 0x000fe40008000000 */
[----:B------:R-:W-:Y:S02]  /*60b0*/  UIMAD UR38, UR5, UR43, UR7 ;  /* 0x0000002b052672a4 */ /* 0x000fe4000f8e0207 */
[----:B------:R-:W-:Y:S11]  /*60c0*/  UIMAD UR37, UR6, UR58, UR4 ;  /* 0x0000003a062572a4 */ /* 0x000ff6000f8e0204 */
[----:B------:R-:W-:Y:S01]  /*60d0*/  @!UPT UIADD3 URZ, UPT, UPT, URZ, URZ, URZ ;  /* 0x000000fffffff290 */ /* 0x000fe2000fffe0ff */
.L_x_102:
[----:B------:R-:W-:Y:S01]  /*60e0*/  UISETP.NE.AND UP0, UPT, UR39, 0x1, UPT ;  /* 0x000000012700788c */ /* 0x000fe2000bf05270 */
[----:B------:R-:W-:Y:S01]  /*60f0*/  R2UR UR11, R102 ;  /* 0x00000000660b72ca */ /* 0x000fe200000e0000 */
[----:B------:R-:W-:Y:S01]  /*6100*/  USHF.L.U32 UR50, UR26, 0x7, URZ ;  /* 0x000000071a327899 */ /* 0x000fe200080006ff */
[----:B------:R-:W-:Y:S01]  /*6110*/  IADD3 R91, PT, PT, R91, 0x1, RZ ;  /* 0x000000015b5b7810 */ /* 0x000fe20007ffe0ff */
[----:B------:R-:W-:Y:S07]  /*6120*/  USHF.L.U32 UR49, UR27, 0x6, URZ ;  /* 0x000000061b317899 */ /* 0x000fee00080006ff */
[----:B------:R-:W1:Y:S01]  /*6130*/  @!UP0 LDCU.128 UR12, c[0x0][0xb10] ;  /* 0x00016200ff0c87ac */ /* 0x000e620008000c00 */
[----:B------:R-:W2:Y:S01]  /*6140*/  @!UP0 LDCU UR5, c[0x0][0xb0c] ;  /* 0x00016180ff0587ac */ /* 0x000ea20008000800 */
[----:B------:R-:W3:Y:S01]  /*6150*/  @!UP0 LDCU UR10, c[0x0][0xb20] ;  /* 0x00016400ff0a87ac */ /* 0x000ee20008000800 */
[----:B-1----:R-:W-:Y:S02]  /*6160*/  UIMAD.WIDE.U32 UR8, UR38, UR12, URZ ;  /* 0x0000000c260872a5 */ /* 0x002fe4000f8e00ff */
[----:B------:R-:W-:Y:S02]  /*6170*/  UIMAD.WIDE.U32 UR6, UR37, UR15, URZ ;  /* 0x0000000f250672a5 */ /* 0x000fe4000f8e00ff */
[----:B------:R-:W-:Y:S03]  /*6180*/  @!UP0 UISETP.NE.AND UP1, UPT, UR14, 0x1, UPT ;  /* 0x000000010e00888c */ /* 0x000fe6000bf25270 */
[----:B------:R-:W-:Y:S01]  /*6190*/  @!UP0 UMOV UR4, UR9 ;  /* 0x0000000900048c82 */ /* 0x000fe20008000000 */
[----:B--2---:R-:W-:Y:S02]  /*61a0*/  @!UP0 UISETP.NE.AND UP2, UPT, UR5, 0x1, UPT ;  /* 0x000000010500888c */ /* 0x004fe4000bf45270 */
[----:B------:R-:W-:Y:S01]  /*61b0*/  @!UP0 USHF.R.U32.HI UR4, URZ, UR13, UR4 ;  /* 0x0000000dff048299 */ /* 0x000fe20008011604 */
[----:B------:R-:W-:Y:S02]  /*61c0*/  @!UP0 UMOV UR6, UR7 ;  /* 0x0000000700068c82 */ /* 0x000fe40008000000 */
[----:B---3--:R-:W-:Y:S02]  /*61d0*/  @!UP0 USHF.R.U32.HI UR6, URZ, UR10, UR6 ;  /* 0x0000000aff068299 */ /* 0x008fe40008011606 */
[----:B------:R-:W-:Y:S02]  /*61e0*/  @!UP0 USEL UR7, UR38, UR4, !UP2 ;  /* 0x0000000426078287 */ /* 0x000fe4000d000000 */
[----:B------:R-:W-:Y:S04]  /*61f0*/  @!UP0 USEL UR6, UR37, UR6, !UP1 ;  /* 0x0000000625068287 */ /* 0x000fe8000c800000 */
[----:B------:R-:W-:Y:S02]  /*6200*/  @!UP0 UIADD3 UR4, UPT, UPT, -UR7, UR6, URZ ;  /* 0x0000000607048290 */ /* 0x000fe4000fffe1ff */
[----:B------:R-:W-:Y:S02]  /*6210*/  @!UP0 UIADD3 UR6, UPT, UPT, UR7, -UR6, URZ ;  /* 0x8000000607068290 */ /* 0x000fe4000fffe0ff */
[----:B------:R-:W-:Y:S02]  /*6220*/  @!UP0 UIMAD UR38, UR4, UR5, UR38 ;  /* 0x00000005042682a4 */ /* 0x000fe4000f8e0226 */
[----:B------:R-:W-:Y:S02]  /*6230*/  @!UP0 UIMAD UR37, UR6, UR14, UR37 ;  /* 0x0000000e062582a4 */ /* 0x000fe4000f8e0225 */
[----:B------:R-:W-:Y:S09]  /*6240*/  ULOP3.LUT UP0, URZ, UR11, 0x1b0, URZ, 0xc0, !UPT ;  /* 0x000001b00bff7892 */ /* 0x000ff2000f80c0ff */
[----:B------:R-:W-:Y:S05]  /*6250*/  BRA.U !UP0, `(.L_x_103) ;  /* 0x00000001087c7547 */ /* 0x000fea000b800000 */
[----:B------:R-:W1:Y:S01]  /*6260*/  LDCU.64 UR8, c[0x4][0x80] ;  /* 0x01001000ff0877ac */ /* 0x000e620008000a00 */
[----:B------:R-:W-:Y:S01]  /*6270*/  MOV R2, 0x0 ;  /* 0x0000000000027802 */ /* 0x000fe20000000f00 */
[----:B------:R-:W-:Y:S02]  /*6280*/  HFMA2 R12, -RZ, RZ, 0, 5.9604644775390625e-08 ;  /* 0x00000001ff0c7431 */ /* 0x000fe400000001ff */
[----:B------:R-:W-:Y:S01]  /*6290*/  IMAD.MOV.U32 R8, RZ, RZ, 0x70 ;  /* 0x00000070ff087424 */ /* 0x000fe200078e00ff */
[----:B------:R2:W3:Y:S01]  /*62a0*/  LDC.64 R14, c[0x4][R2] ;  /* 0x01000000020e7b82 */ /* 0x0004e20000000a00 */
[----:B------:R-:W4:Y:S01]  /*62b0*/  LDCU.64 UR6, c[0x4][0x88] ;  /* 0x01001100ff0677ac */ /* 0x000f220008000a00 */
[----:B------:R-:W-:Y:S01]  /*62c0*/  IMAD.MOV.U32 R13, RZ, RZ, RZ ;  /* 0x000000ffff0d7224 */ /* 0x000fe200078e00ff */
[----:B------:R-:W2:Y:S01]  /*62d0*/  LDCU.64 UR4, c[0x4][0x8] ;  /* 0x01000100ff0477ac */ /* 0x000ea20008000a00 */
[----:B-1----:R-:W-:Y:S01]  /*62e0*/  MOV R5, UR9 ;  /* 0x0000000900057c02 */ /* 0x002fe20008000f00 */
[----:B------:R-:W-:Y:S01]  /*62f0*/  IMAD.U32 R4, RZ, RZ, UR8 ;  /* 0x00000008ff047e24 */ /* 0x000fe2000f8e00ff */
[----:B----4-:R-:W-:Y:S01]  /*6300*/  MOV R7, UR7 ;  /* 0x0000000700077c02 */ /* 0x010fe20008000f00 */
[----:B------:R-:W-:Y:S01]  /*6310*/  IMAD.U32 R6, RZ, RZ, UR6 ;  /* 0x00000006ff067e24 */ /* 0x000fe2000f8e00ff */
[----:B--2---:R-:W-:Y:S01]  /*6320*/  MOV R11, UR5 ;  /* 0x00000005000b7c02 */ /* 0x004fe20008000f00 */
[----:B------:R-:W-:Y:S02]  /*6330*/  IMAD.U32 R10, RZ, RZ, UR4 ;  /* 0x00000004ff0a7e24 */ /* 0x000fe4000f8e00ff */
[----:B------:R-:W-:Y:S07]  /*6340*/  LEPC R20, `(.L_x_104) ;  /* 0x000000001014794e */ /* 0x000fee0000000000 */
[----:B---3-5:R-:W-:Y:S05]  /*6350*/  CALL.ABS.NOINC R14 ;  /* 0x000000000e007343 */ /* 0x028fea0003c00000 */
.L_x_104:
[----:B------:R-:W1:Y:S01]  /*6360*/  LDCU.64 UR8, c[0x4][0x80] ;  /* 0x01001000ff0877ac */ /* 0x000e620008000a00 */
[----:B------:R-:W2:Y:S01]  /*6370*/  LDC.64 R2, c[0x4][R2] ;  /* 0x0100000002027b82 */ /* 0x000ea20000000a00 */
[----:B------:R-:W-:Y:S02]  /*6380*/  HFMA2 R12, -RZ, RZ, 0, 5.9604644775390625e-08 ;  /* 0x00000001ff0c7431 */ /* 0x000fe400000001ff */
[----:B------:R-:W-:Y:S02]  /*6390*/  IMAD.MOV.U32 R8, RZ, RZ, 0x70 ;  /* 0x00000070ff087424 */ /* 0x000fe400078e00ff */
[----:B------:R-:W-:Y:S01]  /*63a0*/  IMAD.MOV.U32 R13, RZ, RZ, RZ ;  /* 0x000000ffff0d7224 */ /* 0x000fe200078e00ff */
[----:B------:R-:W3:Y:S01]  /*63b0*/  LDCU.64 UR6, c[0x4][0x88] ;  /* 0x01001100ff0677ac */ /* 0x000ee20008000a00 */
[----:B------:R-:W4:Y:S01]  /*63c0*/  LDCU.64 UR4, c[0x4][0x8] ;  /* 0x01000100ff0477ac */ /* 0x000f220008000a00 */
[----:B-1----:R-:W-:Y:S02]  /*63d0*/  MOV R4, UR8 ;  /* 0x0000000800047c02 */ /* 0x002fe40008000f00 */
[----:B------:R-:W-:Y:S02]  /*63e0*/  MOV R5, UR9 ;  /* 0x0000000900057c02 */ /* 0x000fe40008000f00 */
[----:B---3--:R-:W-:Y:S01]  /*63f0*/  MOV R7, UR7 ;  /* 0x0000000700077c02 */ /* 0x008fe20008000f00 */
[----:B------:R-:W-:Y:S01]  /*6400*/  IMAD.U32 R6, RZ, RZ, UR6 ;  /* 0x00000006ff067e24 */ /* 0x000fe2000f8e00ff */
[----:B----4-:R-:W-:Y:S01]  /*6410*/  MOV R11, UR5 ;  /* 0x00000005000b7c02 */ /* 0x010fe20008000f00 */
[----:B------:R-:W-:Y:S02]  /*6420*/  IMAD.U32 R10, RZ, RZ, UR4 ;  /* 0x00000004ff0a7e24 */ /* 0x000fe4000f8e00ff */
[----:B------:R-:W-:Y:S07]  /*6430*/  LEPC R20, `(.L_x_103) ;  /* 0x000000001014794e */ /* 0x000fee0000000000 */
[----:B--2---:R-:W-:Y:S05]  /*6440*/  CALL.ABS.NOINC R2 ;  /* 0x0000000002007343 */ /* 0x004fea0003c00000 */
.L_x_103:
[----:B------:R-:W-:Y:S02]  /*6450*/  R2UR UR6, R88 ;  /* 0x00000000580672ca */ /* 0x000fe400000e0000 */
[----:B------:R-:W-:Y:S02]  /*6460*/  R2UR UR5, R100 ;  /* 0x00000000640572ca */ /* 0x000fe400000e0000 */
[----:B------:R-:W-:Y:S02]  /*6470*/  R2UR UR4, R99 ;  /* 0x00000000630472ca */ /* 0x000fe400000e0000 */
[----:B------:R-:W-:Y:S02]  /*6480*/  ISETP.NE.U32.AND P4, PT, R78, RZ, PT ;  /* 0x000000ff4e00720c */ /* 0x000fe40003f85070 */
[----:B------:R-:W-:Y:S02]  /*6490*/  ISETP.NE.U32.AND P2, PT, RZ, UR60, PT ;  /* 0x0000003cff007c0c */ /* 0x000fe4000bf45070 */
[----:B------:R-:W-:Y:S02]  /*64a0*/  ISETP.NE.AND.EX P4, PT, R79, RZ, PT, P4 ;  /* 0x000000ff4f00720c */ /* 0x000fe40003f85340 */
[----:B------:R-:W-:Y:S01]  /*64b0*/  ISETP.NE.AND.EX P2, PT, RZ, UR61, PT, P2 ;  /* 0x0000003dff007c0c */ /* 0x000fe2000bf45320 */
[----:B------:R-:W-:Y:S02]  /*64c0*/  UISETP.NE.AND UP2, UPT, UR6, URZ, UPT ;  /* 0x000000ff0600728c */ /* 0x000fe4000bf45270 */
[----:B------:R-:W-:Y:S04]  /*64d0*/  UISETP.NE.U32.AND UP0, UPT, UR5, URZ, UPT ;  /* 0x000000ff0500728c */ /* 0x000fe8000bf05070 */
[----:B------:R-:W-:Y:S01]  /*64e0*/  UISETP.NE.AND.EX UP1, UPT, UR4, URZ, UPT, UP0 ;  /* 0x000000ff0400728c */ /* 0x000fe2000bf25300 */
[----:B------:R-:W-:Y:S01]  /*64f0*/  PLOP3.LUT P1, PT, PT, PT, UP2, 0x80, 0x8 ;  /* 0x000000000008781c */ /* 0x000fe20003f2f028 */
[----:B------:R-:W-:Y:S03]  /*6500*/  UPLOP3.LUT UP0, UPT, UPT, UPT, UPT, 0x40, 0x4 ;  /* 0x000000000004789c */ /* 0x000fe60003f0e870 */
[----:B------:R-:W-:Y:S06]  /*6510*/  @UP2 UPLOP3.LUT UP0, UPT, UPT, UPT, UP1, 0x80, 0x8 ;  /* 0x000000000008289c */ /* 0x000fec0003f0f010 */
[----:B------:R-:W-:Y:S01]  /*6520*/  PLOP3.LUT P0, PT, PT, PT, UP0, 0x80, 0x8 ;  /* 0x000000000008781c */ /* 0x000fe20003f0f008 */
[----:B------:R-:W-:Y:S01]  /*6530*/  @!UPT UIADD3 URZ, UPT, UPT, URZ, URZ, URZ ;  /* 0x000000fffffff290 */ /* 0x000fe2000fffe0ff */
[----:B------:R-:W-:Y:S11]  /*6540*/  BRA.U !UP1, `(.L_x_105) ;  /* 0x0000000109407547 */ /* 0x000ff6000b800000 */
[----:B------:R-:W-:Y:S01]  /*6550*/  UISETP.NE.U32.AND UP0, UPT, UR60, URZ, UPT ;  /* 0x000000ff3c00728c */ /* 0x000fe2000bf05070 */
[----:B------:R-:W-:Y:S01]  /*6560*/  R2UR UR6, R100 ;  /* 0x00000000640672ca */ /* 0x000fe200000e0000 */
[----:B------:R-:W1:Y:S01]  /*6570*/  LDCU.64 UR8, c[0x0][0x358] ;  /* 0x00006b00ff0877ac */ /* 0x000e620008000a00 */
[----:B------:R-:W-:Y:S02]  /*6580*/  HFMA2 R84, -RZ, RZ, 0, 5.9604644775390625e-08 ;  /* 0x00000001ff547431 */ /* 0x000fe400000001ff */
[----:B------:R-:W-:Y:S01]  /*6590*/  IMAD.MOV.U32 R0, RZ, RZ, 0x1 ;  /* 0x00000001ff007424 */ /* 0x000fe200078e00ff */
[----:B------:R-:W-:Y:S06]  /*65a0*/  UISETP.NE.AND.EX UP0, UPT, UR61, URZ, UPT, UP0 ;  /* 0x000000ff3d00728c */ /* 0x000fec000bf05300 */
[----:B------:R-:W-:Y:S05]  /*65b0*/  PLOP3.LUT P3, PT, PT, PT, UP0, 0x80, 0x8 ;  /* 0x000000000008781c */ /* 0x000fea0003f6f008 */
[----:B------:R-:W2:Y:S01]  /*65c0*/  @UP0 LDCU.64 UR4, c[0x0][0x888] ;  /* 0x00011100ff0407ac */ /* 0x000ea20008000a00 */
[----:B------:R-:W-:Y:S07]  /*65d0*/  @UP0 UIMAD UR6, UR36, UR6, URZ ;  /* 0x00000006240602a4 */ /* 0x000fee000f8e02ff */
[----:B------:R-:W-:Y:S01]  /*65e0*/  @!P3 PRMT R84, R0, 0x7610, R84 ;  /* 0x000076100054b816 */ /* 0x000fe20000000054 */
[----:B--2---:R-:W-:Y:S06]  /*65f0*/  @UP0 UIMAD.WIDE UR4, UR6, 0x4, UR4 ;  /* 0x00000004060408a5 */ /* 0x004fec000f8e0204 */
[----:B------:R-:W-:Y:S02]  /*6600*/  IMAD.U32 R2, RZ, RZ, UR4 ;  /* 0x00000004ff027e24 */ /* 0x000fe4000f8e00ff */
[----:B------:R-:W-:Y:S03]  /*6610*/  IMAD.U32 R3, RZ, RZ, UR5 ;  /* 0x00000005ff037e24 */ /* 0x000fe6000f8e00ff */
[----:B------:R-:W2:Y:S02]  /*6620*/  @!UP0 LDCU UR4, c[0x0][0x880] ;  /* 0x00011000ff0487ac */ /* 0x000ea40008000800 */
[----:B-1---5:R1:W5:Y:S02]  /*6630*/  @P3 LDG.E R41, desc[UR8][R2.64] ;  /* 0x0000000802293981 */ /* 0x022364000c1e1900 */
[----:B-12---:R-:W-:Y:S02]  /*6640*/  @!P3 MOV R41, UR4 ;  /* 0x000000040029bc02 */ /* 0x006fe40008000f00 */
.L_x_105:
[----:B------:R-:W-:Y:S05]  /*6650*/  @!P4 BRA `(.L_x_106) ;  /* 0x000000000024c947 */ /* 0x000fea0003800000 */
[----:B------:R-:W-:Y:S01]  /*6660*/  ISETP.NE.U32.AND P3, PT, R76, RZ, PT ;  /* 0x000000ff4c00720c */ /* 0x000fe20003f65070 */
[----:B------:R-:W1:Y:S03]  /*6670*/  LDCU.64 UR4, c[0x0][0x358] ;  /* 0x00006b00ff0477ac */ /* 0x000e660008000a00 */
[----:B------:R-:W-:Y:S11]  /*6680*/  ISETP.NE.AND.EX P3, PT, R77, RZ, PT, P3 ;  /* 0x000000ff4d00720c */ /* 0x000ff60003f65330 */
[----:B------:R-:W-:Y:S02]  /*6690*/  @!UPT UIADD3 URZ, UPT, UPT, URZ, URZ, URZ ;  /* 0x000000fffffff290 */ /* 0x000fe4000fffe0ff */
[----:B------:R-:W2:Y:S01]  /*66a0*/  @P3 LDC.64 R2, c[0x0][0x8a8] ;  /* 0x00022a00ff023b82 */ /* 0x000ea20000000a00 */
[----:B------:R-:W-:Y:S04]  /*66b0*/  @P3 IMAD R0, R78, UR36, RZ ;  /* 0x000000244e003c24 */ /* 0x000fe8000f8e02ff */
[----:B--2---:R-:W-:Y:S05]  /*66c0*/  @P3 IMAD.WIDE R2, R0, 0x4, R2 ;  /* 0x0000000400023825 */ /* 0x004fea00078e0202 */
[----:B-1---5:R1:W5:Y:S02]  /*66d0*/  @P3 LDG.E R38, desc[UR4][R2.64] ;  /* 0x0000000402263981 */ /* 0x022364000c1e1900 */
[----:B-1----:R-:W2:Y:S02]  /*66e0*/  @!P3 LDC R38, c[0x0][0x8a0] ;  /* 0x00022800ff26bb82 */ /* 0x002ea40000000800 */
.L_x_106:
[----:B-----5:R-:W-:Y:S01]  /*66f0*/  FSETP.NEU.AND P3, PT, R41, RZ, PT ;  /* 0x000000ff2900720b */ /* 0x020fe20003f6d000 */
[----:B------:R-:W-:Y:S01]  /*6700*/  ULOP3.LUT UR4, UR54, 0x1, URZ, 0x3c, !UPT ;  /* 0x0000000136047892 */ /* 0x000fe2000f8e3cff */
[----:B------:R-:W-:Y:S01]  /*6710*/  SEL R4, RZ, 0xffffffff, P2 ;  /* 0xffffffffff047807 */ /* 0x000fe20001000000 */
[----:B------:R-:W-:Y:S01]  /*6720*/  IMAD.U32 R110, RZ, RZ, UR46 ;  /* 0x0000002eff6e7e24 */ /* 0x000fe2000f8e00ff */
[----:B------:R-:W-:Y:S01]  /*6730*/  @P1 LOP3.LUT P2, RZ, R84, 0xff, RZ, 0xc0, !PT ;  /* 0x000000ff54ff1812 */ /* 0x000fe2000784c0ff */
[----:B------:R-:W-:Y:S01]  /*6740*/  IMAD.SHL.U32 R81, R93, 0x10, RZ ;  /* 0x000000105d517824 */ /* 0x000fe200078e00ff */
[----:B------:R-:W-:Y:S01]  /*6750*/  @P1 SEL R3, RZ, 0xffffffff, P3 ;  /* 0xffffffffff031807 */ /* 0x000fe20001800000 */
[----:B------:R-:W-:Y:S01]  /*6760*/  IMAD.U32 R111, RZ, RZ, UR4 ;  /* 0x00000004ff6f7e24 */ /* 0x000fe2000f8e00ff */
[----:B------:R-:W-:Y:S01]  /*6770*/  LEA R89, R36, UR47, 0x3 ;  /* 0x0000002f24597c11 */ /* 0x000fe2000f8e18ff */
[----:B------:R-:W-:Y:S01]  /*6780*/  IMAD.SHL.U32 R110, R110, 0x2000, RZ ;  /* 0x000020006e6e7824 */ /* 0x000fe200078e00ff */
[----:B------:R-:W-:Y:S01]  /*6790*/  @P0 SEL R3, R4, R3, !P2 ;  /* 0x0000000304030207 */ /* 0x000fe20005000000 */
[----:B------:R-:W-:Y:S01]  /*67a0*/  IMAD.SHL.U32 R80, R92, 0x10, RZ ;  /* 0x000000105c507824 */ /* 0x000fe200078e00ff */
[----:B------:R-:W-:Y:S01]  /*67b0*/  SHF.L.U32 R2, R95, 0x1f, RZ ;  /* 0x0000001f5f027819 */ /* 0x000fe200000006ff */
[----:B------:R-:W-:Y:S01]  /*67c0*/  IMAD.IADD R82, R97, 0x1, R110 ;  /* 0x0000000161527824 */ /* 0x000fe200078e026e */
[----:B------:R-:W-:Y:S01]  /*67d0*/  @P1 LOP3.LUT R3, R3, 0x1, RZ, 0xc0, !PT ;  /* 0x0000000103031812 */ /* 0x000fe200078ec0ff */
[----:B------:R-:W-:Y:S01]  /*67e0*/  BSSY B1, `(.L_x_107) ;  /* 0x0000039000017945 */ /* 0x000fe20003800000 */
[----:B------:R-:W-:Y:S01]  /*67f0*/  PLOP3.LUT P2, PT, PT, PT, UP1, 0x80, 0x8 ;  /* 0x000000000008781c */ /* 0x000fe20003f4f018 */
[----:B------:R-:W-:Y:S01]  /*6800*/  IMAD.IADD R83, R82, 0x1, R81 ;  /* 0x0000000152537824 */ /* 0x000fe200078e0251 */
[----:B------:R-:W-:Y:S01]  /*6810*/  ISETP.NE.U32.OR P5, PT, R3, 0x1, !P1 ;  /* 0x000000010300780c */ /* 0x000fe20004fa5470 */
[----:B------:R-:W-:Y:S01]  /*6820*/  IMAD.U32 R3, RZ, RZ, UR46 ;  /* 0x0000002eff037e24 */ /* 0x000fe2000f8e00ff */
[----:B------:R-:W-:Y:S01]  /*6830*/  LOP3.LUT P4, R90, R84, 0xff, RZ, 0xc0, !PT ;  /* 0x000000ff545a7812 */ /* 0x000fe2000788c0ff */
[----:B------:R-:W-:Y:S01]  /*6840*/  IMAD.MOV.U32 R109, RZ, RZ, 0x1 ;  /* 0x00000001ff6d7424 */ /* 0x000fe200078e00ff */
[----:B------:R-:W-:Y:S01]  /*6850*/  P2R R108, PR, RZ, 0x20 ;  /* 0x00000020ff6c7803 */ /* 0x000fe20000000000 */
[----:B------:R-:W-:Y:S01]  /*6860*/  IMAD R39, R36, 0x40, R37 ;  /* 0x0000004024277824 */ /* 0x000fe200078e0225 */
[----:B------:R-:W-:Y:S01]  /*6870*/  LEA R0, R3, UR47, 0x3 ;  /* 0x0000002f03007c11 */ /* 0x000fe2000f8e18ff */
[----:B------:R-:W-:Y:S01]  /*6880*/  IMAD.U32 R112, RZ, RZ, UR46 ;  /* 0x0000002eff707e24 */ /* 0x000fe2000f8e00ff */
[----:B------:R-:W-:Y:S02]  /*6890*/  SEL R3, RZ, 0xffffffff, P3 ;  /* 0xffffffffff037807 */ /* 0x000fe40001800000 */
[----:B------:R-:W-:Y:S02]  /*68a0*/  CS2R R74, SRZ ;  /* 0x00000000004a7805 */ /* 0x000fe4000001ff00 */
[----:B------:R-:W-:Y:S02]  /*68b0*/  CS2R R72, SRZ ;  /* 0x0000000000487805 */ /* 0x000fe4000001ff00 */
[----:B------:R-:W-:Y:S02]  /*68c0*/  CS2R R66, SRZ ;  /* 0x0000000000427805 */ /* 0x000fe4000001ff00 */
[----:B------:R-:W-:Y:S02]  /*68d0*/  @P2 SEL R3, R4, R3, !P4 ;  /* 0x0000000304032207 */ /* 0x000fe40006000000 */
[----:B------:R-:W-:Y:S02]  /*68e0*/  CS2R R64, SRZ ;  /* 0x0000000000407805 */ /* 0x000fe4000001ff00 */
[----:B------:R-:W-:Y:S02]  /*68f0*/  @P5 SHF.L.U32 R5, R111, 0x1f, RZ ;  /* 0x0000001f6f055819 */ /* 0x000fe400000006ff */
[----:B------:R-:W-:Y:S02]  /*6900*/  CS2R R58, SRZ ;  /* 0x00000000003a7805 */ /* 0x000fe4000001ff00 */
[----:B------:R-:W-:Y:S02]  /*6910*/  LOP3.LUT R3, R3, 0x1, RZ, 0xc0, !PT ;  /* 0x0000000103037812 */ /* 0x000fe400078ec0ff */
[----:B------:R-:W-:Y:S01]  /*6920*/  CS2R R56, SRZ ;  /* 0x0000000000387805 */ /* 0x000fe2000001ff00 */
[----:B------:R-:W1:Y:S01]  /*6930*/  @P5 SYNCS.PHASECHK.TRANS64.TRYWAIT P1, [R0+URZ+0x50], R5 ;  /* 0x00005005000055a7 */ /* 0x000e6200080211ff */
[----:B------:R-:W-:Y:S02]  /*6940*/  CS2R R50, SRZ ;  /* 0x0000000000327805 */ /* 0x000fe4000001ff00 */
[----:B------:R-:W-:Y:S02]  /*6950*/  ISETP.NE.U32.AND P2, PT, R3, 0x1, PT ;  /* 0x000000010300780c */ /* 0x000fe40003f45070 */
[----:B------:R-:W-:Y:S01]  /*6960*/  CS2R R48, SRZ ;  /* 0x0000000000307805 */ /* 0x000fe2000001ff00 */
[----:B------:R-:W-:Y:S01]  /*6970*/  IMAD.IADD R47, R82, 0x1, R80 ;  /* 0x00000001522f7824 */ /* 0x000fe200078e0250 */
[----:B------:R-:W-:Y:S01]  /*6980*/  P2R R113, PR, RZ, 0x4 ;  /* 0x00000004ff717803 */ /* 0x000fe20000000000 */
[----:B------:R-:W-:Y:S01]  /*6990*/  IMAD.IADD R46, R96, 0x1, R83 ;  /* 0x00000001602e7824 */ /* 0x000fe200078e0253 */
[----:B------:R3:W4:Y:S01]  /*69a0*/  SYNCS.PHASECHK.TRANS64.TRYWAIT P0, [R89+URZ+0xb0], R2 ;  /* 0x0000b002590075a7 */ /* 0x00072200080011ff */
[----:B-1----:R-:W-:Y:S01]  /*69b0*/  @P5 SEL R109, RZ, 0x1, !P1 ;  /* 0x00000001ff6d5807 */ /* 0x002fe20004800000 */
[----:B---3--:R-:W-:Y:S06]  /*69c0*/  @!P5 BRA `(.L_x_108) ;  /* 0x000000000068d947 */ /* 0x008fec0003800000 */
[----:B------:R-:W-:Y:S01]  /*69d0*/  ISETP.NE.AND P1, PT, R109, RZ, PT ;  /* 0x000000ff6d00720c */ /* 0x000fe20003f25270 */
[----:B------:R-:W-:Y:S01]  /*69e0*/  BSSY B0, `(.L_x_109) ;  /* 0x000000d000007945 */ /* 0x000fe20003800000 */
[----:B------:R-:W-:Y:S02]  /*69f0*/  CS2R R50, SRZ ;  /* 0x0000000000327805 */ /* 0x000fe4000001ff00 */
[----:B------:R-:W-:Y:S02]  /*6a00*/  CS2R R48, SRZ ;  /* 0x0000000000307805 */ /* 0x000fe4000001ff00 */
[----:B------:R-:W-:Y:S02]  /*6a10*/  CS2R R58, SRZ ;  /* 0x00000000003a7805 */ /* 0x000fe4000001ff00 */
[----:B------:R-:W-:Y:S02]  /*6a20*/  CS2R R56, SRZ ;  /* 0x0000000000387805 */ /* 0x000fe4000001ff00 */
[----:B------:R-:W-:Y:S02]  /*6a30*/  CS2R R66, SRZ ;  /* 0x0000000000427805 */ /* 0x000fe4000001ff00 */
[----:B------:R-:W-:Y:S02]  /*6a40*/  CS2R R64, SRZ ;  /* 0x0000000000407805 */ /* 0x000fe4000001ff00 */
[----:B------:R-:W-:Y:S02]  /*6a50*/  CS2R R74, SRZ ;  /* 0x00000000004a7805 */ /* 0x000fe4000001ff00 */
[----:B------:R-:W-:Y:S01]  /*6a60*/  CS2R R72, SRZ ;  /* 0x0000000000487805 */ /* 0x000fe2000001ff00 */
[----:B------:R-:W-:Y:S06]  /*6a70*/  @P1 BRA `(.L_x_110) ;  /* 0x00000000000c1947 */ /* 0x000fec0003800000 */
[----:B------:R-:W-:Y:S04]  /*6a80*/  SHF.L.U32 R3, R111, 0x1f, RZ ;  /* 0x0000001f6f037819 */ /* 0x000fe800000006ff */
[----:B------:R-:W1:Y:S02]  /*6a90*/  SYNCS.PHASECHK.TRANS64.TRYWAIT P1, [R0+URZ+0x50], R3 ;  /* 0x00005003000075a7 */ /* 0x000e6400080211ff */
[----:B-1----:R-:W-:Y:S05]  /*6aa0*/  @!P1 BRA `(.L_x_111) ;  /* 0x0000002400cc9947 */ /* 0x002fea0003800000 */
.L_x_110:
[----:B------:R-:W-:Y:S05]  /*6ab0*/  BSYNC B0 ;  /* 0x0000000000007941 */ /* 0x000fea0003800000 */
.L_x_109:
[----:B------:R-:W-:Y:S01]  /*6ac0*/  ISETP.NE.AND P1, PT, R113, RZ, PT ;  /* 0x000000ff7100720c */ /* 0x000fe20003f25270 */
[----:B------:R-:W-:Y:S04]  /*6ad0*/  UIADD3 UR4, UPT, UPT, UR46, 0x1, URZ ;  /* 0x000000012e047890 */ /* 0x000fe8000fffe0ff */
[----:B------:R-:W-:Y:S04]  /*6ae0*/  UISETP.NE.AND UP0, UPT, UR4, 0x3, UPT ;  /* 0x000000030400788c */ /* 0x000fe8000bf05270 */
[----:B------:R-:W-:Y:S02]  /*6af0*/  USEL UR5, URZ, 0x1, UP0 ;  /* 0x00000001ff057887 */ /* 0x000fe40008000000 */
[----:B------:R-:W-:Y:S02]  /*6b00*/  USEL UR4, UR4, URZ, UP0 ;  /* 0x000000ff04047287 */ /* 0x000fe40008000000 */
[----:B------:R3:W1:Y:S02]  /*6b10*/  @P1 LDS.128 R48, [R82] ;  /* 0x0000000052301984 */ /* 0x0006640000000c00 */
[----:B------:R-:W-:Y:S02]  /*6b20*/  LOP3.LUT R111, R111, UR5, RZ, 0x3c, !PT ;  /* 0x000000056f6f7c12 */ /* 0x000fe4000f8e3cff */
[----:B------:R3:W1:Y:S01]  /*6b30*/  @P1 LDS.128 R56, [R83+0x10] ;  /* 0x0000100053381984 */ /* 0x0006620000000c00 */
[----:B------:R-:W-:Y:S03]  /*6b40*/  IMAD.U32 R112, RZ, RZ, UR4 ;  /* 0x00000004ff707e24 */ /* 0x000fe6000f8e00ff */
[----:B------:R3:W1:Y:S04]  /*6b50*/  @P1 LDS.128 R64, [R47+0x20] ;  /* 0x000020002f401984 */ /* 0x0006680000000c00 */
[----:B------:R3:W1:Y:S02]  /*6b60*/  @P1 LDS.128 R72, [R46+0x10] ;  /* 0x000010002e481984 */ /* 0x0006640000000c00 */
.L_x_108:
[----:B------:R-:W-:Y:S05]  /*6b70*/  BSYNC B1 ;  /* 0x0000000000017941 */ /* 0x000fea0003800000 */
.L_x_107:
[----:B-1----:R-:W-:Y:S04]  /*6b80*/  SHF.R.U32.HI R0, RZ, 0x15, R39 ;  /* 0x00000015ff007819 */ /* 0x002fe80000011627 */
[----:B------:R-:W-:Y:S01]  /*6b90*/  LOP3.LUT P1, RZ, R0, 0x3, R85, 0x48, !PT ;  /* 0x0000000300ff7812 */ /* 0x000fe20007824855 */
[----:B------:R-:W-:Y:S01]  /*6ba0*/  @!UPT UIADD3 URZ, UPT, UPT, URZ, URZ, URZ ;  /* 0x000000fffffff290 */ /* 0x000fe2000fffe0ff */
[----:B----4-:R-:W-:Y:S11]  /*6bb0*/  @P0 BRA `(.L_x_112) ;  /* 0x0000000000080947 */ /* 0x010ff60003800000 */
[----:B------:R-:W1:Y:S02]  /*6bc0*/  SYNCS.PHASECHK.TRANS64.TRYWAIT P0, [R89+URZ+0xb0], R2 ;  /* 0x0000b002590075a7 */ /* 0x000e6400080011ff */
[----:B-1----:R-:W-:Y:S05]  /*6bd0*/  @!P0 BRA `(.L_x_113) ;  /* 0x0000002400948947 */ /* 0x002fea0003800000 */
.L_x_112:
[----:B------:R-:W-:Y:S05]  /*6be0*/  @!P1 BRA `(.L_x_114) ;  /* 0x0000000000409947 */ /* 0x000fea0003800000 */
[----:B------:R-:W4:Y:S01]  /*6bf0*/  LDCU.64 UR8, c[0x4][0x70] ;  /* 0x01000e00ff0877ac */ /* 0x000f220008000a00 */
[----:B------:R-:W-:Y:S01]  /*6c00*/  MOV R3, 0x0 ;  /* 0x0000000000037802 */ /* 0x000fe20000000f00 */
[----:B------:R-:W-:Y:S02]  /*6c10*/  HFMA2 R12, -RZ, RZ, 0, 5.9604644775390625e-08 ;  /* 0x00000001ff0c7431 */ /* 0x000fe400000001ff */
[----:B------:R-:W-:Y:S02]  /*6c20*/  IMAD.MOV.U32 R8, RZ, RZ, 0x192 ;  /* 0x00000192ff087424 */ /* 0x000fe400078e00ff */
[----:B------:R-:W-:Y:S01]  /*6c30*/  IMAD.MOV.U32 R13, RZ, RZ, RZ ;  /* 0x000000ffff0d7224 */ /* 0x000fe200078e00ff */
[----:B------:R-:W5:Y:S01]  /*6c40*/  LDCU.64 UR6, c[0x4][0x78] ;  /* 0x01000f00ff0677ac */ /* 0x000f620008000a00 */
[----:B-1----:R-:W1:Y:S01]  /*6c50*/  LDC.64 R2, c[0x4][R3] ;  /* 0x0100000003027b82 */ /* 0x002e620000000a00 */
[----:B------:R-:W2:Y:S01]  /*6c60*/  LDCU.64 UR4, c[0x4][0x10] ;  /* 0x01000200ff0477ac */ /* 0x000ea20008000a00 */
[----:B----4-:R-:W-:Y:S01]  /*6c70*/  MOV R5, UR9 ;  /* 0x0000000900057c02 */ /* 0x010fe20008000f00 */
[----:B------:R-:W-:Y:S01]  /*6c80*/  IMAD.U32 R4, RZ, RZ, UR8 ;  /* 0x00000008ff047e24 */ /* 0x000fe2000f8e00ff */
[----:B-----5:R-:W-:Y:S01]  /*6c90*/  MOV R7, UR7 ;  /* 0x0000000700077c02 */ /* 0x020fe20008000f00 */
[----:B------:R-:W-:Y:S01]  /*6ca0*/  IMAD.U32 R6, RZ, RZ, UR6 ;  /* 0x00000006ff067e24 */ /* 0x000fe2000f8e00ff */
[----:B--2---:R-:W-:Y:S01]  /*6cb0*/  MOV R11, UR5 ;  /* 0x00000005000b7c02 */ /* 0x004fe20008000f00 */
[----:B------:R-:W-:Y:S02]  /*6cc0*/  IMAD.U32 R10, RZ, RZ, UR4 ;  /* 0x00000004ff0a7e24 */ /* 0x000fe4000f8e00ff */
[----:B------:R-:W-:Y:S07]  /*6cd0*/  LEPC R20, `(.L_x_114) ;  /* 0x000000001014794e */ /* 0x000fee0000000000 */
[----:B-1-3--:R-:W-:Y:S05]  /*6ce0*/  CALL.ABS.NOINC R2 ;  /* 0x0000000002007343 */ /* 0x00afea0003c00000 */
.L_x_114:
[----:B------:R-:W-:Y:S05]  /*6cf0*/  WARPSYNC.ALL ;  /* 0x0000000000007948 */ /* 0x000fea0003800000 */
[----:B------:R-:W-:Y:S01]  /*6d00*/  R2UR UR4, R39 ;  /* 0x00000000270472ca */ /* 0x000fe200000e0000 */
[--C-:B------:R-:W-:Y:S01]  /*6d10*/  HADD2.F32 R40, -RZ, R48.reuse.H0_H0 ;  /* 0x20000030ff287230 */ /* 0x100fe20000004100 */
[----:B------:R-:W-:Y:S01]  /*6d20*/  ISETP.NE.AND P0, PT, R98, RZ, PT ;  /* 0x000000ff6200720c */ /* 0x000fe20003f05270 */
[----:B------:R-:W-:Y:S01]  /*6d30*/  HADD2.F32 R43, -RZ, R48.H1_H1 ;  /* 0x30000030ff2b7230 */ /* 0x000fe20000004100 */
[----:B------:R-:W-:Y:S01]  /*6d40*/  BSSY.RECONVERGENT B0, `(.L_x_115) ;  /* 0x0000085000007945 */ /* 0x000fe20003800200 */
[----:B------:R-:W-:Y:S02]  /*6d50*/  HADD2.F32 R42, -RZ, R49.H0_H0 ;  /* 0x20000031ff2a7230 */ /* 0x000fe40000004100 */
[----:B------:R-:W-:Y:S02]  /*6d60*/  HADD2.F32 R45, -RZ, R51.H0_H0 ;  /* 0x20000033ff2d7230 */ /* 0x000fe40000004100 */
[----:B------:R-:W-:Y:S04]  /*6d70*/  HADD2.F32 R44, -RZ, R75.H1_H1 ;  /* 0x3000004bff2c7230 */ /* 0x000fe80000004100 */
[----:B------:R-:W2:Y:S02]  /*6d80*/  LDTM.x32 R4, tmem[UR4] ;  /* 0x00000004000479ee */ /* 0x000ea400082c0000 */
[C---:B--2---:R-:W-:Y:S01]  /*6d90*/  FMUL R0, R38.reuse, R4 ;  /* 0x0000000426007220 */ /* 0x044fe20000400000 */
[C---:B-1----:R-:W-:Y:S01]  /*6da0*/  FMUL R2, R38.reuse, R5 ;  /* 0x0000000526027220 */ /* 0x042fe20000400000 */
[C---:B------:R-:W-:Y:S01]  /*6db0*/  FMUL R3, R38.reuse, R6 ;  /* 0x0000000626037220 */ /* 0x040fe20000400000 */
[C---:B------:R-:W-:Y:S01]  /*6dc0*/  FMUL R7, R38.reuse, R7 ;  /* 0x0000000726077220 */ /* 0x040fe20000400000 */
[C---:B------:R-:W-:Y:S01]  /*6dd0*/  FFMA R0, R41.reuse, R40, R0 ;  /* 0x0000002829007223 */ /* 0x040fe20000000000 */
[----:B------:R-:W-:Y:S02]  /*6de0*/  HADD2.F32 R40, -RZ, R49.H1_H1 ;  /* 0x30000031ff287230 */ /* 0x000fe40000004100 */
[C---:B------:R-:W-:Y:S01]  /*6df0*/  FFMA R2, R41.reuse, R43, R2 ;  /* 0x0000002b29027223 */ /* 0x040fe20000000002 */
[C---:B------:R-:W-:Y:S01]  /*6e00*/  FFMA R3, R41.reuse, R42, R3 ;  /* 0x0000002a29037223 */ /* 0x040fe20000000003 */
[--C-:B------:R-:W-:Y:S02]  /*6e10*/  HADD2.F32 R43, -RZ, R50.reuse.H0_H0 ;  /* 0x20000032ff2b7230 */ /* 0x100fe40000004100 */
[----:B------:R-:W-:Y:S01]  /*6e20*/  FMUL R4, R38, R8 ;  /* 0x0000000826047220 */ /* 0x000fe20000400000 */
[----:B------:R-:W-:Y:S01]  /*6e30*/  HADD2.F32 R42, -RZ, R50.H1_H1 ;  /* 0x30000032ff2a7230 */ /* 0x000fe20000004100 */
[----:B------:R-:W-:Y:S01]  /*6e40*/  F2FP.F16.F32.PACK_AB R52, R2, R0 ;  /* 0x000000000234723e */ /* 0x000fe200000000ff */
[C---:B------:R-:W-:Y:S01]  /*6e50*/  FFMA R7, R41.reuse, R40, R7 ;  /* 0x0000002829077223 */ /* 0x040fe20000000007 */
[----:B------:R-:W-:Y:S01]  /*6e60*/  FFMA R4, R41, R43, R4 ;  /* 0x0000002b29047223 */ /* 0x000fe20000000004 */
[C---:B------:R-:W-:Y:S01]  /*6e70*/  FMUL R5, R38.reuse, R9 ;  /* 0x0000000926057220 */ /* 0x040fe20000400000 */
[C---:B------:R-:W-:Y:S01]  /*6e80*/  FMUL R6, R38.reuse, R10 ;  /* 0x0000000a26067220 */ /* 0x040fe20000400000 */
[----:B------:R-:W-:Y:S01]  /*6e90*/  HADD2.F32 R40, -RZ, R51.H1_H1 ;  /* 0x30000033ff287230 */ /* 0x000fe20000004100 */
[----:B------:R-:W-:Y:S01]  /*6ea0*/  F2FP.F16.F32.PACK_AB R53, R7, R3 ;  /* 0x000000030735723e */ /* 0x000fe200000000ff */
[C---:B------:R-:W-:Y:S01]  /*6eb0*/  FFMA R5, R41.reuse, R42, R5 ;  /* 0x0000002a29057223 */ /* 0x040fe20000000005 */
[----:B------:R-:W-:Y:S01]  /*6ec0*/  FFMA R6, R41, R45, R6 ;  /* 0x0000002d29067223 */ /* 0x000fe20000000006 */
[C---:B------:R-:W-:Y:S01]  /*6ed0*/  FMUL R11, R38.reuse, R11 ;  /* 0x0000000b260b7220 */ /* 0x040fe20000400000 */
[--C-:B------:R-:W-:Y:S02]  /*6ee0*/  HADD2.F32 R43, -RZ, R56.reuse.H0_H0 ;  /* 0x20000038ff2b7230 */ /* 0x100fe40000004100 */
[C---:B------:R-:W-:Y:S01]  /*6ef0*/  FMUL R8, R38.reuse, R12 ;  /* 0x0000000c26087220 */ /* 0x040fe20000400000 */
[----:B------:R-:W-:Y:S01]  /*6f00*/  F2FP.F16.F32.PACK_AB R54, R5, R4 ;  /* 0x000000040536723e */ /* 0x000fe200000000ff */
[C---:B------:R-:W-:Y:S01]  /*6f10*/  FFMA R11, R41.reuse, R40, R11 ;  /* 0x00000028290b7223 */ /* 0x040fe2000000000b */
[----:B------:R-:W-:Y:S02]  /*6f20*/  HADD2.F32 R40, -RZ, R56.H1_H1 ;  /* 0x30000038ff287230 */ /* 0x000fe40000004100 */
[----:B------:R-:W-:Y:S01]  /*6f30*/  FFMA R8, R41, R43, R8 ;  /* 0x0000002b29087223 */ /* 0x000fe20000000008 */
[C---:B------:R-:W-:Y:S01]  /*6f40*/  FMUL R9, R38.reuse, R13 ;  /* 0x0000000d26097220 */ /* 0x040fe20000400000 */
[--C-:B------:R-:W-:Y:S01]  /*6f50*/  HADD2.F32 R45, -RZ, R57.reuse.H0_H0 ;  /* 0x20000039ff2d7230 */ /* 0x100fe20000004100 */
[----:B------:R-:W-:Y:S01]  /*6f60*/  F2FP.F16.F32.PACK_AB R55, R11, R6 ;  /* 0x000000060b37723e */ /* 0x000fe200000000ff */
[C---:B------:R-:W-:Y:S01]  /*6f70*/  FMUL R10, R38.reuse, R14 ;  /* 0x0000000e260a7220 */ /* 0x040fe20000400000 */
[----:B------:R-:W-:Y:S02]  /*6f80*/  HADD2.F32 R42, -RZ, R57.H1_H1 ;  /* 0x30000039ff2a7230 */ /* 0x000fe40000004100 */
[C---:B------:R-:W-:Y:S01]  /*6f90*/  FFMA R9, R41.reuse, R40, R9 ;  /* 0x0000002829097223 */ /* 0x040fe20000000009 */
[C---:B------:R-:W-:Y:S01]  /*6fa0*/  FMUL R15, R38.reuse, R15 ;  /* 0x0000000f260f7220 */ /* 0x040fe20000400000 */
[----:B------:R1:W-:Y:S01]  /*6fb0*/  STS.128 [R82], R52 ;  /* 0x0000003452007388 */ /* 0x0003e20000000c00 */
[----:B------:R-:W-:Y:S01]  /*6fc0*/  FFMA R10, R41, R45, R10 ;  /* 0x0000002d290a7223 */ /* 0x000fe2000000000a */
[--C-:B------:R-:W-:Y:S01]  /*6fd0*/  HADD2.F32 R40, -RZ, R58.reuse.H0_H0 ;  /* 0x2000003aff287230 */ /* 0x100fe20000004100 */
[----:B------:R-:W-:Y:S01]  /*6fe0*/  F2FP.F16.F32.PACK_AB R60, R9, R8 ;  /* 0x00000008093c723e */ /* 0x000fe200000000ff */
[----:B------:R-:W-:Y:S01]  /*6ff0*/  FFMA R15, R41, R42, R15 ;  /* 0x0000002a290f7223 */ /* 0x000fe2000000000f */
[C---:B------:R-:W-:Y:S01]  /*7000*/  FMUL R12, R38.reuse, R16 ;  /* 0x00000010260c7220 */ /* 0x040fe20000400000 */
[----:B------:R-:W-:Y:S02]  /*7010*/  HADD2.F32 R42, -RZ, R58.H1_H1 ;  /* 0x3000003aff2a7230 */ /* 0x000fe40000004100 */
[C---:B------:R-:W-:Y:S01]  /*7020*/  FMUL R13, R38.reuse, R17 ;  /* 0x00000011260d7220 */ /* 0x040fe20000400000 */
[--C-:B------:R-:W-:Y:S01]  /*7030*/  HADD2.F32 R43, -RZ, R59.reuse.H0_H0 ;  /* 0x2000003bff2b7230 */ /* 0x100fe20000004100 */
[----:B------:R-:W-:Y:S01]  /*7040*/  F2FP.F16.F32.PACK_AB R61, R15, R10 ;  /* 0x0000000a0f3d723e */ /* 0x000fe200000000ff */
[C---:B------:R-:W-:Y:S01]  /*7050*/  FFMA R12, R41.reuse, R40, R12 ;  /* 0x00000028290c7223 */ /* 0x040fe2000000000c */
[C---:B------:R-:W-:Y:S01]  /*7060*/  FFMA R13, R41.reuse, R42, R13 ;  /* 0x0000002a290d7223 */ /* 0x040fe2000000000d */
[C---:B------:R-:W-:Y:S01]  /*7070*/  FMUL R14, R38.reuse, R18 ;  /* 0x00000012260e7220 */ /* 0x040fe20000400000 */
[----:B------:R-:W-:Y:S02]  /*7080*/  HADD2.F32 R40, -RZ, R59.H1_H1 ;  /* 0x3000003bff287230 */ /* 0x000fe40000004100 */
[C---:B------:R-:W-:Y:S01]  /*7090*/  FMUL R19, R38.reuse, R19 ;  /* 0x0000001326137220 */ /* 0x040fe20000400000 */
[C---:B------:R-:W-:Y:S01]  /*70a0*/  FMUL R16, R38.reuse, R20 ;  /* 0x0000001426107220 */ /* 0x040fe20000400000 */
[C---:B------:R-:W-:Y:S01]  /*70b0*/  FFMA R14, R41.reuse, R43, R14 ;  /* 0x0000002b290e7223 */ /* 0x040fe2000000000e */
[--C-:B------:R-:W-:Y:S02]  /*70c0*/  HADD2.F32 R43, -RZ, R64.reuse.H0_H0 ;  /* 0x20000040ff2b7230 */ /* 0x100fe40000004100 */
[C---:B------:R-:W-:Y:S01]  /*70d0*/  FFMA R19, R41.reuse, R40, R19 ;  /* 0x0000002829137223 */ /* 0x040fe20000000013 */
[----:B------:R-:W-:Y:S02]  /*70e0*/  HADD2.F32 R42, -RZ, R64.H1_H1 ;  /* 0x30000040ff2a7230 */ /* 0x000fe40000004100 */
[C---:B------:R-:W-:Y:S01]  /*70f0*/  FMUL R17, R38.reuse, R21 ;  /* 0x0000001526117220 */ /* 0x040fe20000400000 */
[--C-:B------:R-:W-:Y:S02]  /*7100*/  HADD2.F32 R45, -RZ, R65.reuse.H0_H0 ;  /* 0x20000041ff2d7230 */ /* 0x100fe40000004100 */
[C---:B------:R-:W-:Y:S01]  /*7110*/  FMUL R18, R38.reuse, R22 ;  /* 0x0000001626127220 */ /* 0x040fe20000400000 */
[----:B------:R-:W-:Y:S02]  /*7120*/  HADD2.F32 R40, -RZ, R65.H1_H1 ;  /* 0x30000041ff287230 */ /* 0x000fe40000004100 */
[C---:B------:R-:W-:Y:S01]  /*7130*/  FMUL R23, R38.reuse, R23 ;  /* 0x0000001726177220 */ /* 0x040fe20000400000 */
[C---:B------:R-:W-:Y:S01]  /*7140*/  FFMA R16, R41.reuse, R43, R16 ;  /* 0x0000002b29107223 */ /* 0x040fe20000000010 */
[C---:B------:R-:W-:Y:S01]  /*7150*/  FFMA R17, R41.reuse, R42, R17 ;  /* 0x0000002a29117223 */ /* 0x040fe20000000011 */
[C---:B------:R-:W-:Y:S01]  /*7160*/  FFMA R18, R41.reuse, R45, R18 ;  /* 0x0000002d29127223 */ /* 0x040fe20000000012 */
[C---:B------:R-:W-:Y:S01]  /*7170*/  FFMA R23, R41.reuse, R40, R23 ;  /* 0x0000002829177223 */ /* 0x040fe20000000017 */
[--C-:B------:R-:W-:Y:S02]  /*7180*/  HADD2.F32 R43, -RZ, R66.reuse.H0_H0 ;  /* 0x20000042ff2b7230 */ /* 0x100fe40000004100 */
[C---:B------:R-:W-:Y:S01]  /*7190*/  FMUL R20, R38.reuse, R24 ;  /* 0x0000001826147220 */ /* 0x040fe20000400000 */
        /* <DEDUP_REMOVED lines=9> */
[----:B------:R-:W-:Y:S01]  /*7230*/  FFMA R27, R41, R42, R27 ;  /* 0x0000002a291b7223 */ /* 0x000fe2000000001b */
[--C-:B------:R-:W-:Y:S02]  /*7240*/  HADD2.F32 R40, -RZ, R72.reuse.H0_H0 ;  /* 0x20000048ff287230 */ /* 0x100fe40000004100 */
[C---:B------:R-:W-:Y:S01]  /*7250*/  FMUL R24, R38.reuse, R28 ;  /* 0x0000001c26187220 */ /* 0x040fe20000400000 */
[----:B------:R-:W-:Y:S02]  /*7260*/  HADD2.F32 R42, -RZ, R72.H1_H1 ;  /* 0x30000048ff2a7230 */ /* 0x000fe40000004100 */
[C---:B------:R-:W-:Y:S01]  /*7270*/  FMUL R25, R38.reuse, R29 ;  /* 0x0000001d26197220 */ /* 0x040fe20000400000 */
[--C-:B------:R-:W-:Y:S02]  /*7280*/  HADD2.F32 R43, -RZ, R73.reuse.H0_H0 ;  /* 0x20000049ff2b7230 */ /* 0x100fe40000004100 */
[C---:B------:R-:W-:Y:S01]  /*7290*/  FMUL R26, R38.reuse, R30 ;  /* 0x0000001e261a7220 */ /* 0x040fe20000400000 */
[----:B------:R-:W-:Y:S01]  /*72a0*/  F2FP.F16.F32.PACK_AB R62, R13, R12 ;  /* 0x0000000c0d3e723e */ /* 0x000fe200000000ff */
[----:B------:R-:W-:Y:S01]  /*72b0*/  FFMA R24, R41, R40, R24 ;  /* 0x0000002829187223 */ /* 0x000fe20000000018 */
[----:B------:R-:W-:Y:S01]  /*72c0*/  F2FP.F16.F32.PACK_AB R63, R19, R14 ;  /* 0x0000000e133f723e */ /* 0x000fe200000000ff */
[C---:B------:R-:W-:Y:S01]  /*72d0*/  FFMA R25, R41.reuse, R42, R25 ;  /* 0x0000002a29197223 */ /* 0x040fe20000000019 */
[C---:B------:R-:W-:Y:S01]  /*72e0*/  FFMA R26, R41.reuse, R43, R26 ;  /* 0x0000002b291a7223 */ /* 0x040fe2000000001a */
[----:B------:R-:W-:Y:S02]  /*72f0*/  HADD2.F32 R40, -RZ, R73.H1_H1 ;  /* 0x30000049ff287230 */ /* 0x000fe40000004100 */
[C---:B------:R-:W-:Y:S01]  /*7300*/  FMUL R31, R38.reuse, R31 ;  /* 0x0000001f261f7220 */ /* 0x040fe20000400000 */
[----:B------:R1:W-:Y:S01]  /*7310*/  STS.128 [R83+0x10], R60 ;  /* 0x0000103c53007388 */ /* 0x0003e20000000c00 */
[--C-:B------:R-:W-:Y:S02]  /*7320*/  HADD2.F32 R43, -RZ, R74.reuse.H0_H0 ;  /* 0x2000004aff2b7230 */ /* 0x100fe40000004100 */
[C---:B------:R-:W-:Y:S01]  /*7330*/  FMUL R28, R38.reuse, R32 ;  /* 0x00000020261c7220 */ /* 0x040fe20000400000 */
[----:B------:R-:W-:Y:S02]  /*7340*/  HADD2.F32 R42, -RZ, R74.H1_H1 ;  /* 0x3000004aff2a7230 */ /* 0x000fe40000004100 */
[C---:B------:R-:W-:Y:S01]  /*7350*/  FMUL R29, R38.reuse, R33 ;  /* 0x00000021261d7220 */ /* 0x040fe20000400000 */
[----:B------:R-:W-:Y:S02]  /*7360*/  HADD2.F32 R45, -RZ, R75.H0_H0 ;  /* 0x2000004bff2d7230 */ /* 0x000fe40000004100 */
[C---:B------:R-:W-:Y:S01]  /*7370*/  FMUL R30, R38.reuse, R34 ;  /* 0x00000022261e7220 */ /* 0x040fe20000400000 */
[----:B------:R-:W-:Y:S01]  /*7380*/  FFMA R31, R41, R40, R31 ;  /* 0x00000028291f7223 */ /* 0x000fe2000000001f */
[----:B------:R-:W-:Y:S01]  /*7390*/  FMUL R35, R38, R35 ;  /* 0x0000002326237220 */ /* 0x000fe20000400000 */
[----:B------:R-:W-:Y:S01]  /*73a0*/  F2FP.F16.F32.PACK_AB R68, R17, R16 ;  /* 0x000000101144723e */ /* 0x000fe200000000ff */
[----:B------:R-:W-:Y:S01]  /*73b0*/  FFMA R28, R41, R43, R28 ;  /* 0x0000002b291c7223 */ /* 0x000fe2000000001c */
[----:B------:R-:W-:Y:S01]  /*73c0*/  F2FP.F16.F32.PACK_AB R69, R23, R18 ;  /* 0x000000121745723e */ /* 0x000fe200000000ff */
[----:B------:R-:W-:Y:S01]  /*73d0*/  FFMA R29, R41, R42, R29 ;  /* 0x0000002a291d7223 */ /* 0x000fe2000000001d */
[----:B------:R-:W-:Y:S01]  /*73e0*/  F2FP.F16.F32.PACK_AB R70, R21, R20 ;  /* 0x000000141546723e */ /* 0x000fe200000000ff */
[----:B------:R-:W-:Y:S01]  /*73f0*/  FFMA R30, R41, R45, R30 ;  /* 0x0000002d291e7223 */ /* 0x000fe2000000001e */
[----:B------:R-:W-:Y:S01]  /*7400*/  F2FP.F16.F32.PACK_AB R71, R27, R22 ;  /* 0x000000161b47723e */ /* 0x000fe200000000ff */
[----:B------:R-:W-:Y:S01]  /*7410*/  FFMA R35, R41, R44, R35 ;  /* 0x0000002c29237223 */ /* 0x000fe20000000023 */
[----:B------:R-:W-:Y:S02]  /*7420*/  F2FP.F16.F32.PACK_AB R104, R25, R24 ;  /* 0x000000181968723e */ /* 0x000fe400000000ff */
[----:B------:R-:W-:Y:S01]  /*7430*/  F2FP.F16.F32.PACK_AB R105, R31, R26 ;  /* 0x0000001a1f69723e */ /* 0x000fe200000000ff */
[----:B------:R1:W-:Y:S01]  /*7440*/  STS.128 [R47+0x20], R68 ;  /* 0x000020442f007388 */ /* 0x0003e20000000c00 */
[----:B------:R-:W-:Y:S02]  /*7450*/  F2FP.F16.F32.PACK_AB R106, R29, R28 ;  /* 0x0000001c1d6a723e */ /* 0x000fe400000000ff */
[----:B------:R-:W-:Y:S05]  /*7460*/  F2FP.F16.F32.PACK_AB R107, R35, R30 ;  /* 0x0000001e236b723e */ /* 0x000fea00000000ff */
[----:B------:R1:W-:Y:S01]  /*7470*/  STS.128 [R46+0x10], R104 ;  /* 0x000010682e007388 */ /* 0x0003e20000000c00 */
[----:B------:R-:W-:Y:S01]  /*7480*/  @!PT LDS RZ, [RZ] ;  /* 0x00000000fffff984 */ /* 0x000fe20000000800 */
[----:B------:R-:W-:Y:S01]  /*7490*/  @!PT LDS RZ, [RZ] ;  /* 0x00000000fffff984 */ /* 0x000fe20000000800 */
[----:B------:R-:W-:Y:S01]  /*74a0*/  @!PT LDS RZ, [RZ] ;  /* 0x00000000fffff984 */ /* 0x000fe20000000800 */
[----:B------:R-:W-:Y:S01]  /*74b0*/  @!PT LDS RZ, [RZ] ;  /* 0x00000000fffff984 */ /* 0x000fe20000000800 */
[----:B------:R2:W-:Y:S07]  /*74c0*/  MEMBAR.ALL.CTA ;  /* 0x0000000000007992 */ /* 0x0005ee0000008000 */
[----:B--2---:R-:W2:Y:S02]  /*74d0*/  FENCE.VIEW.ASYNC.S ;  /* 0x00000000000073c6 */ /* 0x004ea40000000000 */
[----:B--2---:R-:W-:Y:S06]  /*74e0*/  BAR.SYNC.DEFER_BLOCKING 0x1, 0x80 ;  /* 0x0042000000007b1d */ /* 0x004fec0000010000 */
[----:B------:R-:W-:Y:S05]  /*74f0*/  @P0 BRA `(.L_x_116) ;  /* 0x0000000000240947 */ /* 0x000fea0003800000 */
[----:B------:R-:W2:Y:S01]  /*7500*/  LDCU.64 UR6, c[0x0][0x348] ;  /* 0x00006900ff0677ac */ /* 0x000ea20008000a00 */
[----:B------:R-:W-:Y:S01]  /*7510*/  R2UR UR5, R110 ;  /* 0x000000006e0572ca */ /* 0x000fe200000e0000 */
[----:B------:R-:W-:Y:S11]  /*7520*/  UMOV UR51, UR36 ;  /* 0x0000002400337c82 */ /* 0x000ff60008000000 */
[----:B------:R-:W-:Y:S01]  /*7530*/  @!UPT UIADD3 URZ, UPT, UPT, URZ, URZ, URZ ;  /* 0x000000fffffff290 */ /* 0x000fe2000fffe0ff */
[----:B------:R-:W-:Y:S02]  /*7540*/  UIADD3 UR48, UPT, UPT, UR47, 0x200, UR5 ;  /* 0x000002002f307890 */ /* 0x000fe4000fffe005 */
[----:B--2---:R-:W-:Y:S04]  /*7550*/  UIADD3 UR4, UP0, UPT, UR6, 0x680, URZ ;  /* 0x0000068006047890 */ /* 0x004fe8000ff1e0ff */
[----:B------:R-:W-:Y:S09]  /*7560*/  UIADD3.X UR5, UPT, UPT, URZ, UR7, URZ, UP0, !UPT ;  /* 0x00000007ff057290 */ /* 0x000ff200087fe4ff */
[----:B------:R2:W-:Y:S02]  /*7570*/  UTMASTG.3D [UR48], [UR4] ;  /* 0x00000030040073b5 */ /* 0x0005e40008010000 */
[----:B--2---:R0:W-:Y:S02]  /*7580*/  UTMACMDFLUSH ;  /* 0x00000000000079b7 */ /* 0x0041e40000000000 */
.L_x_116:
[----:B------:R-:W-:Y:S05]  /*7590*/  BSYNC.RECONVERGENT B0 ;  /* 0x0000000000007941 */ /* 0x000fea0003800200 */
.L_x_115:
[----:B------:R-:W-:Y:S01]  /*75a0*/  UIADD3 UR44, UPT, UPT, UR46, 0x1, URZ ;  /* 0x000000012e2c7890 */ /* 0x000fe2000fffe0ff */
[----:B------:R-:W-:Y:S03]  /*75b0*/  BSSY.RECONVERGENT B0, `(.L_x_117) ;  /* 0x0000005000007945 */ /* 0x000fe60003800200 */
[----:B------:R-:W-:Y:S04]  /*75c0*/  UISETP.NE.AND UP0, UPT, UR44, 0x3, UPT ;  /* 0x000000032c00788c */ /* 0x000fe8000bf05270 */
[----:B------:R-:W-:Y:S01]  /*75d0*/  USEL UR45, UR44, URZ, UP0 ;  /* 0x000000ff2c2d7287 */ /* 0x000fe20008000000 */
[----:B------:R-:W-:Y:S11]  /*75e0*/  @P0 BRA `(.L_x_118) ;  /* 0x0000000000040947 */ /* 0x000ff60003800000 */
[----:B------:R-:W-:Y:S04]  /*75f0*/  DEPBAR.LE SB0, 0x1 ;  /* 0x000080400000791a */ /* 0x000fe80000000000 */
.L_x_118:
[----:B------:R-:W-:Y:S05]  /*7600*/  BSYNC.RECONVERGENT B0 ;  /* 0x0000000000007941 */ /* 0x000fea0003800200 */
.L_x_117:
[----:B------:R-:W-:Y:S01]  /*7610*/  BAR.SYNC.DEFER_BLOCKING 0x1, 0x80 ;  /* 0x0042000000007b1d */ /* 0x000fe20000010000 */
[----:B------:R-:W-:Y:S01]  /*7620*/  ISETP.NE.AND P1, PT, R108, RZ, PT ;  /* 0x000000ff6c00720c */ /* 0x000fe20003f25270 */
[----:B------:R-:W-:Y:S01]  /*7630*/  UISETP.NE.AND UP0, UPT, UR53, URZ, UPT ;  /* 0x000000ff3500728c */ /* 0x000fe2000bf05270 */
[----:B------:R-:W-:Y:S11]  /*7640*/  LEA R2, R112, UR47, 0x3 ;  /* 0x0000002f70027c11 */ /* 0x000ff6000f8e18ff */
[----:B------:R-:W-:Y:S01]  /*7650*/  @P1 SHF.L.U32 R3, R111, 0x1f, RZ ;  /* 0x0000001f6f031819 */ /* 0x000fe200000006ff */
[----:B------:R-:W-:Y:S06]  /*7660*/  BRA.U !UP0, `(.L_x_119) ;  /* 0x0000000108247547 */ /* 0x000fec000b800000 */
[----:B------:R-:W-:Y:S01]  /*7670*/  IMAD.U32 R5, RZ, RZ, UR52 ;  /* 0x00000034ff057e24 */ /* 0x000fe2000f8e00ff */
[----:B------:R-:W-:Y:S01]  /*7680*/  MOV R0, UR55 ;  /* 0x0000003700007c02 */ /* 0x000fe20008000f00 */
[----:B------:R-:W-:Y:S03]  /*7690*/  UIADD3 UR4, UPT, UPT, UR52, 0x1, URZ ;  /* 0x0000000134047890 */ /* 0x000fe6000fffe0ff */
[----:B------:R-:W-:Y:S01]  /*76a0*/  @P1 LEA R5, R5, UR47, 0x3 ;  /* 0x0000002f05051c11 */ /* 0x000fe2000f8e18ff */
[----:B------:R-:W-:Y:S04]  /*76b0*/  UISETP.NE.AND UP0, UPT, UR4, 0x3, UPT ;  /* 0x000000030400788c */ /* 0x000fe8000bf05270 */
[----:B------:R-:W-:Y:S01]  /*76c0*/  @P1 VIADD R5, R5, 0x68 ;  /* 0x0000006805051836 */ /* 0x000fe20000000000 */
[----:B------:R-:W-:Y:S04]  /*76d0*/  USEL UR52, UR4, URZ, UP0 ;  /* 0x000000ff04347287 */ /* 0x000fe80008000000 */
[----:B------:R-:W-:Y:S04]  /*76e0*/  @P1 PRMT R0, R0, 0x654, R5 ;  /* 0x0000065400001816 */ /* 0x000fe80000000005 */
[----:B------:R2:W-:Y:S04]  /*76f0*/  @P1 SYNCS.ARRIVE.TRANS64.RED.A1T0 RZ, [R0+URZ], RZ ;  /* 0x000000ff00ff19a7 */ /* 0x0005e800081004ff */
.L_x_119:
[----:B------:R-:W4:Y:S01]  /*7700*/  @P1 SYNCS.PHASECHK.TRANS64.TRYWAIT P0, [R2+URZ+0x50], R3 ;  /* 0x00005003020015a7 */ /* 0x000f2200080011ff */
[----:B------:R-:W-:Y:S01]  /*7710*/  BSSY B1, `(.L_x_120) ;  /* 0x0000015000017945 */ /* 0x000fe20003800000 */
[----:B----4-:R-:W-:Y:S03]  /*7720*/  @P1 SEL R109, RZ, 0x1, !P0 ;  /* 0x00000001ff6d1807 */ /* 0x010fe60004000000 */
[----:B------:R-:W-:Y:S05]  /*7730*/  @!P1 BRA `(.L_x_121) ;  /* 0x0000000000489947 */ /* 0x000fea0003800000 */
[----:B------:R-:W-:Y:S01]  /*7740*/  ISETP.NE.AND P1, PT, R113, RZ, PT ;  /* 0x000000ff7100720c */ /* 0x000fe20003f25270 */
[----:B------:R-:W-:Y:S01]  /*7750*/  BSSY B0, `(.L_x_122) ;  /* 0x000000a000007945 */ /* 0x000fe20003800000 */
[----:B------:R-:W-:Y:S11]  /*7760*/  ISETP.NE.AND P0, PT, R109, RZ, PT ;  /* 0x000000ff6d00720c */ /* 0x000ff60003f05270 */
[----:B------:R-:W-:Y:S04]  /*7770*/  @P1 IMAD R112, R112, 0x2000, R97 ;  /* 0x0000200070701824 */ /* 0x000fe800078e0261 */
[----:B------:R-:W-:Y:S01]  /*7780*/  @P1 IMAD.IADD R5, R81, 0x1, R112 ;  /* 0x0000000151051824 */ /* 0x000fe200078e0270 */
[----:B------:R-:W-:Y:S03]  /*7790*/  @P1 IADD3 R3, PT, PT, R80, R112, RZ ;  /* 0x0000007050031210 */ /* 0x000fe60007ffe0ff */
[----:B--2---:R-:W-:Y:S01]  /*77a0*/  @P1 IMAD.IADD R0, R96, 0x1, R5 ;  /* 0x0000000160001824 */ /* 0x004fe200078e0205 */
[----:B------:R-:W-:Y:S06]  /*77b0*/  @P0 BRA `(.L_x_123) ;  /* 0x00000000000c0947 */ /* 0x000fec0003800000 */
[----:B------:R-:W-:Y:S04]  /*77c0*/  SHF.L.U32 R111, R111, 0x1f, RZ ;  /* 0x0000001f6f6f7819 */ /* 0x000fe800000006ff */
[----:B------:R-:W2:Y:S02]  /*77d0*/  SYNCS.PHASECHK.TRANS64.TRYWAIT P0, [R2+URZ+0x50], R111 ;  /* 0x0000506f020075a7 */ /* 0x000ea400080011ff */
[----:B--2---:R-:W-:Y:S05]  /*77e0*/  @!P0 BRA `(.L_x_124) ;  /* 0x0000001800a48947 */ /* 0x004fea0003800000 */
.L_x_123:
[----:B------:R-:W-:Y:S05]  /*77f0*/  BSYNC B0 ;  /* 0x0000000000007941 */ /* 0x000fea0003800000 */
.L_x_122:
[----:B------:R-:W-:Y:S11]  /*7800*/  ISETP.NE.AND P0, PT, R113, RZ, PT ;  /* 0x000000ff7100720c */ /* 0x000ff60003f05270 */
[----:B------:R-:W-:Y:S02]  /*7810*/  @!UPT UIADD3 URZ, UPT, UPT, URZ, URZ, URZ ;  /* 0x000000fffffff290 */ /* 0x000fe4000fffe0ff */
[----:B------:R4:W1:Y:S04]  /*7820*/  @P0 LDS.128 R48, [R112] ;  /* 0x0000000070300984 */ /* 0x0008680000000c00 */
[----:B------:R4:W1:Y:S04]  /*7830*/  @P0 LDS.128 R64, [R3+0x20] ;  /* 0x0000200003400984 */ /* 0x0008680000000c00 */
[----:B------:R4:W1:Y:S04]  /*7840*/  @P0 LDS.128 R56, [R5+0x10] ;  /* 0x0000100005380984 */ /* 0x0008680000000c00 */
[----:B------:R4:W1:Y:S02]  /*7850*/  @P0 LDS.128 R72, [R0+0x10] ;  /* 0x0000100000480984 */ /* 0x0008640000000c00 */
.L_x_121:
[----:B------:R-:W-:Y:S05]  /*7860*/  BSYNC B1 ;  /* 0x0000000000017941 */ /* 0x000fea0003800000 */
.L_x_120:
[----:B--2-4-:R-:W-:Y:S05]  /*7870*/  VIADD R0, R39, 0x20 ;  /* 0x0000002027007836 */ /* 0x014fea0000000000 */
[----:B------:R-:W-:Y:S04]  /*7880*/  SHF.R.U32.HI R0, RZ, 0x15, R0 ;  /* 0x00000015ff007819 */ /* 0x000fe80000011600 */
[----:B------:R-:W-:Y:S11]  /*7890*/  LOP3.LUT P0, RZ, R0, 0x3, R85, 0x48, !PT ;  /* 0x0000000300ff7812 */ /* 0x000ff60007804855 */
[----:B------:R-:W-:Y:S02]  /*78a0*/  @!UPT UIADD3 URZ, UPT, UPT, URZ, URZ, URZ ;  /* 0x000000fffffff290 */ /* 0x000fe4000fffe0ff */
[----:B------:R-:W-:Y:S05]  /*78b0*/  @!P0 BRA `(.L_x_125) ;  /* 0x0000000000408947 */ /* 0x000fea0003800000 */
[----:B------:R-:W2:Y:S01]  /*78c0*/  LDCU.64 UR8, c[0x4][0x70] ;  /* 0x01000e00ff0877ac */ /* 0x000ea20008000a00 */
[----:B------:R-:W-:Y:S01]  /*78d0*/  MOV R3, 0x0 ;  /* 0x0000000000037802 */ /* 0x000fe20000000f00 */
[----:B------:R-:W-:Y:S02]  /*78e0*/  HFMA2 R12, -RZ, RZ, 0, 5.9604644775390625e-08 ;  /* 0x00000001ff0c7431 */ /* 0x000fe400000001ff */
[----:B------:R-:W-:Y:S02]  /*78f0*/  IMAD.MOV.U32 R8, RZ, RZ, 0x192 ;  /* 0x00000192ff087424 */ /* 0x000fe400078e00ff */
[----:B------:R-:W-:Y:S01]  /*7900*/  IMAD.MOV.U32 R13, RZ, RZ, RZ ;  /* 0x000000ffff0d7224 */ /* 0x000fe200078e00ff */
[----:B------:R-:W4:Y:S01]  /*7910*/  LDCU.64 UR6, c[0x4][0x78] ;  /* 0x01000f00ff0677ac */ /* 0x000f220008000a00 */
[----:B------:R-:W1:Y:S01]  /*7920*/  LDC.64 R2, c[0x4][R3] ;  /* 0x0100000003027b82 */ /* 0x000e620000000a00 */
[----:B------:R-:W5:Y:S01]  /*7930*/  LDCU.64 UR4, c[0x4][0x10] ;  /* 0x01000200ff0477ac */ /* 0x000f620008000a00 */
[----:B--2---:R-:W-:Y:S01]  /*7940*/  MOV R5, UR9 ;  /* 0x0000000900057c02 */ /* 0x004fe20008000f00 */
[----:B------:R-:W-:Y:S01]  /*7950*/  IMAD.U32 R4, RZ, RZ, UR8 ;  /* 0x00000008ff047e24 */ /* 0x000fe2000f8e00ff */
[----:B----4-:R-:W-:Y:S01]  /*7960*/  MOV R7, UR7 ;  /* 0x0000000700077c02 */ /* 0x010fe20008000f00 */
[----:B------:R-:W-:Y:S01]  /*7970*/  IMAD.U32 R6, RZ, RZ, UR6 ;  /* 0x00000006ff067e24 */ /* 0x000fe2000f8e00ff */
[----:B-----5:R-:W-:Y:S01]  /*7980*/  MOV R11, UR5 ;  /* 0x00000005000b7c02 */ /* 0x020fe20008000f00 */
[----:B------:R-:W-:Y:S02]  /*7990*/  IMAD.U32 R10, RZ, RZ, UR4 ;  /* 0x00000004ff0a7e24 */ /* 0x000fe4000f8e00ff */
[----:B------:R-:W-:Y:S07]  /*79a0*/  LEPC R20, `(.L_x_125) ;  /* 0x000000001014794e */ /* 0x000fee0000000000 */
[----:B-1-3--:R-:W-:Y:S05]  /*79b0*/  CALL.ABS.NOINC R2 ;  /* 0x0000000002007343 */ /* 0x00afea0003c00000 */
.L_x_125:
[----:B------:R-:W-:Y:S01]  /*79c0*/  ISETP.NE.AND P0, PT, R98, RZ, PT ;  /* 0x000000ff6200720c */ /* 0x000fe20003f05270 */
[----:B------:R-:W-:Y:S05]  /*79d0*/  WARPSYNC.ALL ;  /* 0x0000000000007948 */ /* 0x000fea0003800000 */
[----:B------:R-:W-:Y:S01]  /*79e0*/  R2UR UR4, R39 ;  /* 0x00000000270472ca */ /* 0x000fe200000e0000 */
[--C-:B-1----:R-:W-:Y:S01]  /*79f0*/  HADD2.F32 R40, -RZ, R48.reuse.H0_H0 ;  /* 0x20000030ff287230 */ /* 0x102fe20000004100 */
[----:B------:R-:W-:Y:S01]  /*7a00*/  IADD3 R89, PT, PT, R89, 0xd0, RZ ;  /* 0x000000d059597810 */ /* 0x000fe20007ffe0ff */
[----:B------:R-:W-:Y:S01]  /*7a10*/  HADD2.F32 R42, -RZ, R48.H1_H1 ;  /* 0x30000030ff2a7230 */ /* 0x000fe20000004100 */
[----:B------:R-:W-:Y:S01]  /*7a20*/  BSSY.RECONVERGENT B0, `(.L_x_126) ;  /* 0x000008d000007945 */ /* 0x000fe20003800200 */
[--C-:B------:R-:W-:Y:S01]  /*7a30*/  HADD2.F32 R43, -RZ, R49.reuse.H0_H0 ;  /* 0x20000031ff2b7230 */ /* 0x100fe20000004100 */
[----:B------:R-:W-:Y:S01]  /*7a40*/  LOP3.LUT R89, R89, 0xfefffff8, RZ, 0xc0, !PT ;  /* 0xfefffff859597812 */ /* 0x000fe200078ec0ff */
[----:B------:R-:W-:Y:S02]  /*7a50*/  HADD2.F32 R44, -RZ, R49.H1_H1 ;  /* 0x30000031ff2c7230 */ /* 0x000fe40000004100 */
[--C-:B------:R-:W-:Y:S02]  /*7a60*/  HADD2.F32 R45, -RZ, R50.reuse.H0_H0 ;  /* 0x20000032ff2d7230 */ /* 0x100fe40000004100 */
[----:B---3--:R-:W-:Y:S02]  /*7a70*/  HADD2.F32 R46, -RZ, R50.H1_H1 ;  /* 0x30000032ff2e7230 */ /* 0x008fe40000004100 */
[----:B------:R-:W1:Y:S01]  /*7a80*/  LDTM.x32 R4, tmem[UR4+0x20] ;  /* 0x00002004000479ee */ /* 0x000e6200082c0000 */
[----:B------:R-:W-:Y:S01]  /*7a90*/  NOP ;  /* 0x0000000000007918 */ /* 0x000fe20000000000 */
[----:B-1----:R1:W-:Y:S01]  /*7aa0*/  SYNCS.ARRIVE.TRANS64.RED.A1T0 RZ, [R89+URZ], RZ ;  /* 0x000000ff59ff79a7 */ /* 0x0023e200081004ff */
[----:B------:R-:W-:Y:S01]  /*7ab0*/  USHF.L.U32 UR4, UR45, 0xd, URZ ;  /* 0x0000000d2d047899 */ /* 0x000fe200080006ff */
[--C-:B------:R-:W-:Y:S02]  /*7ac0*/  HADD2.F32 R47, -RZ, R51.reuse.H0_H0 ;  /* 0x20000033ff2f7230 */ /* 0x100fe40000004100 */
[----:B------:R-:W-:Y:S02]  /*7ad0*/  HADD2.F32 R48, -RZ, R51.H1_H1 ;  /* 0x30000033ff307230 */ /* 0x000fe40000004100 */
[--C-:B------:R-:W-:Y:S01]  /*7ae0*/  HADD2.F32 R49, -RZ, R56.reuse.H0_H0 ;  /* 0x20000038ff317230 */ /* 0x100fe20000004100 */
[----:B------:R-:W-:Y:S01]  /*7af0*/  IADD3 R110, PT, PT, R97, UR4, RZ ;  /* 0x00000004616e7c10 */ /* 0x000fe2000fffe0ff */
[----:B------:R-:W-:Y:S02]  /*7b00*/  HADD2.F32 R51, -RZ, R56.H1_H1 ;  /* 0x30000038ff337230 */ /* 0x000fe40000004100 */
[--C-:B------:R-:W-:Y:S01]  /*7b10*/  HADD2.F32 R50, -RZ, R57.reuse.H0_H0 ;  /* 0x20000039ff327230 */ /* 0x100fe20000004100 */
[-C--:B------:R-:W-:Y:S01]  /*7b20*/  IADD3 R109, PT, PT, R81, R110.reuse, RZ ;  /* 0x0000006e516d7210 */ /* 0x080fe20007ffe0ff */
[----:B------:R-:W-:Y:S01]  /*7b30*/  HADD2.F32 R52, -RZ, R57.H1_H1 ;  /* 0x30000039ff347230 */ /* 0x000fe20000004100 */
[----:B------:R-:W-:Y:S01]  /*7b40*/  IADD3 R110, PT, PT, R80, R110, RZ ;  /* 0x0000006e506e7210 */ /* 0x000fe20007ffe0ff */
[--C-:B------:R-:W-:Y:S01]  /*7b50*/  HADD2.F32 R53, -RZ, R58.reuse.H0_H0 ;  /* 0x2000003aff357230 */ /* 0x100fe20000004100 */
[----:B------:R-:W-:Y:S01]  /*7b60*/  IADD3 R111, PT, PT, R96, R109, RZ ;  /* 0x0000006d606f7210 */ /* 0x000fe20007ffe0ff */
[----:B------:R-:W-:Y:S02]  /*7b70*/  HADD2.F32 R54, -RZ, R58.H1_H1 ;  /* 0x3000003aff367230 */ /* 0x000fe40000004100 */
[--C-:B------:R-:W-:Y:S02]  /*7b80*/  HADD2.F32 R55, -RZ, R59.reuse.H0_H0 ;  /* 0x2000003bff377230 */ /* 0x100fe40000004100 */
[----:B------:R-:W-:Y:S02]  /*7b90*/  HADD2.F32 R56, -RZ, R59.H1_H1 ;  /* 0x3000003bff387230 */ /* 0x000fe40000004100 */
[C---:B------:R-:W-:Y:S01]  /*7ba0*/  FMUL R4, R38.reuse, R4 ;  /* 0x0000000426047220 */ /* 0x040fe20000400000 */
[C---:B------:R-:W-:Y:S01]  /*7bb0*/  FMUL R5, R38.reuse, R5 ;  /* 0x0000000526057220 */ /* 0x040fe20000400000 */
[C---:B------:R-:W-:Y:S01]  /*7bc0*/  FMUL R6, R38.reuse, R6 ;  /* 0x0000000626067220 */ /* 0x040fe20000400000 */
[C---:B------:R-:W-:Y:S01]  /*7bd0*/  FMUL R7, R38.reuse, R7 ;  /* 0x0000000726077220 */ /* 0x040fe20000400000 */
[C---:B------:R-:W-:Y:S01]  /*7be0*/  FFMA R4, R41.reuse, R40, R4 ;  /* 0x0000002829047223 */ /* 0x040fe20000000004 */
[C---:B------:R-:W-:Y:S01]  /*7bf0*/  FFMA R5, R41.reuse, R42, R5 ;  /* 0x0000002a29057223 */ /* 0x040fe20000000005 */
[C---:B------:R-:W-:Y:S01]  /*7c00*/  FFMA R6, R41.reuse, R43, R6 ;  /* 0x0000002b29067223 */ /* 0x040fe20000000006 */
[----:B------:R-:W-:Y:S01]  /*7c10*/  FFMA R7, R41, R44, R7 ;  /* 0x0000002c29077223 */ /* 0x000fe20000000007 */
[C---:B------:R-:W-:Y:S01]  /*7c20*/  FMUL R8, R38.reuse, R8 ;  /* 0x0000000826087220 */ /* 0x040fe20000400000 */
[C---:B------:R-:W-:Y:S01]  /*7c30*/  FMUL R9, R38.reuse, R9 ;  /* 0x0000000926097220 */ /* 0x040fe20000400000 */
[----:B------:R-:W-:Y:S01]  /*7c40*/  F2FP.F16.F32.PACK_AB R80, R5, R4 ;  /* 0x000000040550723e */ /* 0x000fe200000000ff */
[C---:B------:R-:W-:Y:S01]  /*7c50*/  FMUL R10, R38.reuse, R10 ;  /* 0x0000000a260a7220 */ /* 0x040fe20000400000 */
[----:B------:R-:W-:Y:S01]  /*7c60*/  F2FP.F16.F32.PACK_AB R81, R7, R6 ;  /* 0x000000060751723e */ /* 0x000fe200000000ff */
[C---:B------:R-:W-:Y:S01]  /*7c70*/  FFMA R8, R41.reuse, R45, R8 ;  /* 0x0000002d29087223 */ /* 0x040fe20000000008 */
[C---:B------:R-:W-:Y:S01]  /*7c80*/  FFMA R9, R41.reuse, R46, R9 ;  /* 0x0000002e29097223 */ /* 0x040fe20000000009 */
[----:B------:R-:W-:Y:S01]  /*7c90*/  FFMA R10, R41, R47, R10 ;  /* 0x0000002f290a7223 */ /* 0x000fe2000000000a */
[C---:B------:R-:W-:Y:S01]  /*7ca0*/  FMUL R11, R38.reuse, R11 ;  /* 0x0000000b260b7220 */ /* 0x040fe20000400000 */
[C---:B------:R-:W-:Y:S01]  /*7cb0*/  FMUL R0, R38.reuse, R12 ;  /* 0x0000000c26007220 */ /* 0x040fe20000400000 */
[C---:B------:R-:W-:Y:S01]  /*7cc0*/  FMUL R2, R38.reuse, R13 ;  /* 0x0000000d26027220 */ /* 0x040fe20000400000 */
[----:B------:R-:W-:Y:S01]  /*7cd0*/  F2FP.F16.F32.PACK_AB R82, R9, R8 ;  /* 0x000000080952723e */ /* 0x000fe200000000ff */
[C---:B------:R-:W-:Y:S01]  /*7ce0*/  FFMA R11, R41.reuse, R48, R11 ;  /* 0x00000030290b7223 */ /* 0x040fe2000000000b */
[C---:B------:R-:W-:Y:S01]  /*7cf0*/  FFMA R0, R41.reuse, R49, R0 ;  /* 0x0000003129007223 */ /* 0x040fe20000000000 */
[C---:B------:R-:W-:Y:S01]  /*7d00*/  FFMA R2, R41.reuse, R51, R2 ;  /* 0x0000003329027223 */ /* 0x040fe20000000002 */
[C---:B------:R-:W-:Y:S01]  /*7d10*/  FMUL R3, R38.reuse, R14 ;  /* 0x0000000e26037220 */ /* 0x040fe20000400000 */
[C---:B------:R-:W-:Y:S01]  /*7d20*/  FMUL R15, R38.reuse, R15 ;  /* 0x0000000f260f7220 */ /* 0x040fe20000400000 */
[C---:B------:R-:W-:Y:S01]  /*7d30*/  FMUL R12, R38.reuse, R16 ;  /* 0x00000010260c7220 */ /* 0x040fe20000400000 */
[C---:B------:R-:W-:Y:S01]  /*7d40*/  FMUL R13, R38.reuse, R17 ;  /* 0x00000011260d7220 */ /* 0x040fe20000400000 */
[C---:B------:R-:W-:Y:S01]  /*7d50*/  FFMA R3, R41.reuse, R50, R3 ;  /* 0x0000003229037223 */ /* 0x040fe20000000003 */
[C---:B------:R-:W-:Y:S01]  /*7d60*/  FMUL R14, R38.reuse, R18 ;  /* 0x00000012260e7220 */ /* 0x040fe20000400000 */
[----:B------:R-:W-:Y:S01]  /*7d70*/  FFMA R15, R41, R52, R15 ;  /* 0x00000034290f7223 */ /* 0x000fe2000000000f */
[--C-:B------:R-:W-:Y:S02]  /*7d80*/  HADD2.F32 R57, -RZ, R64.reuse.H0_H0 ;  /* 0x20000040ff397230 */ /* 0x100fe40000004100 */
[C---:B------:R-:W-:Y:S01]  /*7d90*/  FMUL R19, R38.reuse, R19 ;  /* 0x0000001326137220 */ /* 0x040fe20000400000 */
[----:B------:R-:W-:Y:S01]  /*7da0*/  F2FP.F16.F32.PACK_AB R83, R11, R10 ;  /* 0x0000000a0b53723e */ /* 0x000fe200000000ff */
[C---:B------:R-:W-:Y:S01]  /*7db0*/  FFMA R12, R41.reuse, R53, R12 ;  /* 0x00000035290c7223 */ /* 0x040fe2000000000c */
[----:B------:R-:W-:Y:S02]  /*7dc0*/  HADD2.F32 R58, -RZ, R64.H1_H1 ;  /* 0x30000040ff3a7230 */ /* 0x000fe40000004100 */
[C---:B------:R-:W-:Y:S01]  /*7dd0*/  FMUL R16, R38.reuse, R20 ;  /* 0x0000001426107220 */ /* 0x040fe20000400000 */
[C---:B------:R-:W-:Y:S01]  /*7de0*/  FFMA R13, R41.reuse, R54, R13 ;  /* 0x00000036290d7223 */ /* 0x040fe2000000000d */
[----:B------:R1:W-:Y:S01]  /*7df0*/  STS.128 [R97+UR4], R80 ;  /* 0x0000005061007988 */ /* 0x0003e20008000c04 */
[--C-:B------:R-:W-:Y:S02]  /*7e00*/  HADD2.F32 R59, -RZ, R65.reuse.H0_H0 ;  /* 0x20000041ff3b7230 */ /* 0x100fe40000004100 */
[C---:B------:R-:W-:Y:S01]  /*7e10*/  FMUL R17, R38.reuse, R21 ;  /* 0x0000001526117220 */ /* 0x040fe20000400000 */
[C---:B------:R-:W-:Y:S01]  /*7e20*/  FFMA R14, R41.reuse, R55, R14 ;  /* 0x00000037290e7223 */ /* 0x040fe2000000000e */
[----:B------:R-:W-:Y:S02]  /*7e30*/  HADD2.F32 R60, -RZ, R65.H1_H1 ;  /* 0x30000041ff3c7230 */ /* 0x000fe40000004100 */
[C---:B------:R-:W-:Y:S01]  /*7e40*/  FMUL R18, R38.reuse, R22 ;  /* 0x0000001626127220 */ /* 0x040fe20000400000 */
[C---:B------:R-:W-:Y:S01]  /*7e50*/  FFMA R19, R41.reuse, R56, R19 ;  /* 0x0000003829137223 */ /* 0x040fe20000000013 */
        /* <DEDUP_REMOVED lines=13> */
[----:B------:R-:W-:Y:S01]  /*7f30*/  FMUL R27, R38, R27 ;  /* 0x0000001b261b7220 */ /* 0x000fe20000400000 */
[----:B------:R-:W-:Y:S01]  /*7f40*/  F2FP.F16.F32.PACK_AB R104, R2, R0 ;  /* 0x000000000268723e */ /* 0x000fe200000000ff */
[----:B------:R-:W-:Y:S01]  /*7f50*/  FFMA R20, R41, R61, R20 ;  /* 0x0000003d29147223 */ /* 0x000fe20000000014 */
[----:B------:R-:W-:Y:S01]  /*7f60*/  F2FP.F16.F32.PACK_AB R105, R15, R3 ;  /* 0x000000030f69723e */ /* 0x000fe200000000ff */
[----:B------:R-:W-:Y:S01]  /*7f70*/  HADD2.F32 R66, -RZ, R72.H1_H1 ;  /* 0x30000048ff427230 */ /* 0x000fe20000004100 */
[----:B------:R-:W-:Y:S01]  /*7f80*/  F2FP.F16.F32.PACK_AB R106, R13, R12 ;  /* 0x0000000c0d6a723e */ /* 0x000fe200000000ff */
[C---:B------:R-:W-:Y:S01]  /*7f90*/  FMUL R24, R38.reuse, R28 ;  /* 0x0000001c26187220 */ /* 0x040fe20000400000 */
[----:B------:R-:W-:Y:S01]  /*7fa0*/  F2FP.F16.F32.PACK_AB R107, R19, R14 ;  /* 0x0000000e136b723e */ /* 0x000fe200000000ff */
[C---:B------:R-:W-:Y:S01]  /*7fb0*/  FFMA R21, R41.reuse, R62, R21 ;  /* 0x0000003e29157223 */ /* 0x040fe20000000015 */
[--C-:B------:R-:W-:Y:S02]  /*7fc0*/  HADD2.F32 R67, -RZ, R73.reuse.H0_H0 ;  /* 0x20000049ff437230 */ /* 0x100fe40000004100 */
[C---:B------:R-:W-:Y:S01]  /*7fd0*/  FMUL R25, R38.reuse, R29 ;  /* 0x0000001d26197220 */ /* 0x040fe20000400000 */
[C---:B------:R-:W-:Y:S01]  /*7fe0*/  FFMA R22, R41.reuse, R63, R22 ;  /* 0x0000003f29167223 */ /* 0x040fe20000000016 */
[----:B------:R1:W-:Y:S01]  /*7ff0*/  STS.128 [R109+0x10], R104 ;  /* 0x000010686d007388 */ /* 0x0003e20000000c00 */
        /* <DEDUP_REMOVED lines=39> */
[----:B------:R-:W-:Y:S02]  /*8270*/  UIADD3 UR9, UPT, UPT, UR49, 0x20, URZ ;  /* 0x0000002031097890 */ /* 0x000fe4000fffe0ff */
[----:B------:R-:W-:Y:S02]  /*8280*/  UIADD3 UR8, UPT, UPT, UR47, 0x200, UR4 ;  /* 0x000002002f087890 */ /* 0x000fe4000fffe004 */
[----:B--2---:R-:W-:Y:S03]  /*8290*/  UIADD3 UR6, UP0, UPT, UR10, 0x680, URZ ;  /* 0x000006800a067890 */ /* 0x004fe6000ff1e0ff */
[----:B------:R-:W-:Y:S01]  /*82a0*/  UMOV UR10, UR50 ;  /* 0x00000032000a7c82 */ /* 0x000fe20008000000 */
[----:B------:R-:W-:Y:S03]  /*82b0*/  UIADD3.X UR7, UPT, UPT, URZ, UR11, URZ, UP0, !UPT ;  /* 0x0000000bff077290 */ /* 0x000fe600087fe4ff */
[----:B------:R-:W-:Y:S06]  /*82c0*/  UMOV UR11, UR36 ;  /* 0x00000024000b7c82 */ /* 0x000fec0008000000 */
[----:B------:R2:W-:Y:S02]  /*82d0*/  UTMASTG.3D [UR8], [UR6] ;  /* 0x00000008060073b5 */ /* 0x0005e40008010000 */
[----:B--2---:R0:W-:Y:S02]  /*82e0*/  UTMACMDFLUSH ;  /* 0x00000000000079b7 */ /* 0x0041e40000000000 */
.L_x_127:
[----:B------:R-:W-:Y:S05]  /*82f0*/  BSYNC.RECONVERGENT B0 ;  /* 0x0000000000007941 */ /* 0x000fea0003800200 */
.L_x_126:
[----:B------:R-:W-:Y:S01]  /*8300*/  UIADD3 UR4, UPT, UPT, UR45, 0x1, URZ ;  /* 0x000000012d047890 */ /* 0x000fe2000fffe0ff */
[----:B------:R-:W-:Y:S03]  /*8310*/  BSSY.RECONVERGENT B0, `(.L_x_128) ;  /* 0x0000008000007945 */ /* 0x000fe60003800200 */
[----:B------:R-:W-:Y:S04]  /*8320*/  UISETP.NE.AND UP0, UPT, UR4, 0x3, UPT ;  /* 0x000000030400788c */ /* 0x000fe8000bf05270 */
[----:B------:R-:W-:Y:S02]  /*8330*/  UISETP.EQ.XOR UP1, UPT, UR44, 0x3, !UP0 ;  /* 0x000000032c00788c */ /* 0x000fe4000c722a70 */
[----:B------:R-:W-:Y:S02]  /*8340*/  USEL UR46, UR4, URZ, UP0 ;  /* 0x000000ff042e7287 */ /* 0x000fe40008000000 */
[----:B------:R-:W-:Y:S04]  /*8350*/  USEL UR5, URZ, 0x1, !UP1 ;  /* 0x00000001ff057887 */ /* 0x000fe8000c800000 */
[----:B------:R-:W-:Y:S01]  /*8360*/  ULOP3.LUT UR54, UR54, UR5, URZ, 0x3c, !UPT ;  /* 0x0000000536367292 */ /* 0x000fe2000f8e3cff */
[----:B------:R-:W-:Y:S11]  /*8370*/  @P0 BRA `(.L_x_129) ;  /* 0x0000000000040947 */ /* 0x000ff60003800000 */
[----:B------:R-:W-:Y:S04]  /*8380*/  DEPBAR.LE SB0, 0x1 ;  /* 0x000080400000791a */ /* 0x000fe80000000000 */
.L_x_129:
[----:B------:R-:W-:Y:S05]  /*8390*/  BSYNC.RECONVERGENT B0 ;  /* 0x0000000000007941 */ /* 0x000fea0003800200 */
.L_x_128:
[----:B------:R-:W-:Y:S01]  /*83a0*/  BAR.SYNC.DEFER_BLOCKING 0x1, 0x80 ;  /* 0x0042000000007b1d */ /* 0x000fe20000010000 */
[----:B------:R-:W-:Y:S01]  /*83b0*/  UISETP.NE.AND UP0, UPT, UR53, -0x2, UPT ;  /* 0xfffffffe3500788c */ /* 0x000fe2000bf05270 */
[----:B------:R-:W-:Y:S08]  /*83c0*/  IADD3 R0, PT, PT, R36, 0x1, RZ ;  /* 0x0000000124007810 */ /* 0x000ff00007ffe0ff */
[----:B------:R-:W-:Y:S05]  /*83d0*/  BRA.U !UP0, `(.L_x_130) ;  /* 0x0000000108287547 */ /* 0x000fea000b800000 */
[----:B------:R-:W-:Y:S01]  /*83e0*/  ISETP.NE.AND P0, PT, R108, RZ, PT ;  /* 0x000000ff6c00720c */ /* 0x000fe20003f05270 */
[----:B------:R-:W-:Y:S01]  /*83f0*/  IMAD.U32 R3, RZ, RZ, UR52 ;  /* 0x00000034ff037e24 */ /* 0x000fe2000f8e00ff */
[----:B------:R-:W-:Y:S01]  /*8400*/  UIADD3 UR4, UPT, UPT, UR52, 0x1, URZ ;  /* 0x0000000134047890 */ /* 0x000fe2000fffe0ff */
[----:B------:R-:W-:Y:S03]  /*8410*/  IMAD.U32 R2, RZ, RZ, UR55 ;  /* 0x00000037ff027e24 */ /* 0x000fe6000f8e00ff */
[----:B------:R-:W-:Y:S04]  /*8420*/  UISETP.NE.AND UP0, UPT, UR4, 0x3, UPT ;  /* 0x000000030400788c */ /* 0x000fe8000bf05270 */
[----:B------:R-:W-:Y:S03]  /*8430*/  USEL UR52, UR4, URZ, UP0 ;  /* 0x000000ff04347287 */ /* 0x000fe60008000000 */
[----:B------:R-:W-:Y:S05]  /*8440*/  @P0 LEA R3, R3, UR47, 0x3 ;  /* 0x0000002f03030c11 */ /* 0x000fea000f8e18ff */
[----:B------:R-:W-:Y:S05]  /*8450*/  @P0 VIADD R3, R3, 0x68 ;  /* 0x0000006803030836 */ /* 0x000fea0000000000 */
[----:B------:R-:W-:Y:S04]  /*8460*/  @P0 PRMT R2, R2, 0x654, R3 ;  /* 0x0000065402020816 */ /* 0x000fe80000000003 */
[----:B------:R2:W-:Y:S03]  /*8470*/  @P0 SYNCS.ARRIVE.TRANS64.RED.A1T0 RZ, [R2+URZ], RZ ;  /* 0x000000ff02ff09a7 */ /* 0x0005e600081004ff */
.L_x_130:
[----:B------:R-:W-:Y:S01]  /*8480*/  R2UR UR6, R103 ;  /* 0x00000000670672ca */ /* 0x000fe200000e0000 */
[----:B------:R-:W-:Y:S01]  /*8490*/  UIADD3 UR53, UPT, UPT, UR53, 0x2, URZ ;  /* 0x0000000235357890 */ /* 0x000fe2000fffe0ff */
[----:B------:R-:W-:Y:S02]  /*84a0*/  R2UR UR5, R86 ;  /* 0x00000000560572ca */ /* 0x000fe400000e0000 */
[----:B------:R-:W-:Y:S02]  /*84b0*/  R2UR UR4, R87 ;  /* 0x00000000570472ca */ /* 0x000fe400000e0000 */
[----:B------:R-:W-:Y:S02]  /*84c0*/  R2UR UR36, R101 ;  /* 0x00000000652472ca */ /* 0x000fe400000e0000 */
[----:B------:R-:W-:Y:S02]  /*84d0*/  ISETP.NE.AND P0, PT, R91, 0x2, PT ;  /* 0x000000025b00780c */ /* 0x000fe40003f05270 */
[----:B------:R-:W-:Y:S02]  /*84e0*/  ISETP.NE.AND P1, PT, R0, 0x4, PT ;  /* 0x000000040000780c */ /* 0x000fe40003f25270 */
[----:B------:R-:W-:Y:S01]  /*84f0*/  SEL R3, RZ, 0x1, P0 ;  /* 0x00000001ff037807 */ /* 0x000fe20000000000 */
[----:B------:R-:W-:Y:S01]  /*8500*/  UISETP.NE.AND UP0, UPT, UR6, URZ, UPT ;  /* 0x000000ff0600728c */ /* 0x000fe2000bf05270 */
[----:B--2---:R-:W-:Y:S01]  /*8510*/  SEL R2, RZ, 0x1, P1 ;  /* 0x00000001ff027807 */ /* 0x004fe20000800000 */
[----:B------:R-:W-:Y:S01]  /*8520*/  UIADD3 UR27, UPT, UPT, UR37, UR5, URZ ;  /* 0x00000005251b7290 */ /* 0x000fe2000fffe0ff */
[----:B------:R-:W-:Y:S01]  /*8530*/  LOP3.LUT R94, R94, R3, RZ, 0x3c, !PT ;  /* 0x000000035e5e7212 */ /* 0x000fe200078e3cff */
[----:B------:R-:W-:Y:S01]  /*8540*/  UIADD3 UR26, UPT, UPT, UR38, UR4, URZ ;  /* 0x00000004261a7290 */ /* 0x000fe2000fffe0ff */
[----:B------:R-:W-:Y:S02]  /*8550*/  LOP3.LUT R95, R95, R2, RZ, 0x3c, !PT ;  /* 0x000000025f5f7212 */ /* 0x000fe400078e3cff */
[----:B------:R-:W-:Y:S02]  /*8560*/  SEL R91, R91, RZ, P0 ;  /* 0x000000ff5b5b7207 */ /* 0x000fe40000000000 */
[----:B------:R-:W-:Y:S01]  /*8570*/  SEL R36, R0, RZ, P1 ;  /* 0x000000ff00247207 */ /* 0x000fe20000800000 */
[----:B------:R-:W-:Y:S06]  /*8580*/  BRA.U UP0, `(.L_x_131) ;  /* 0xffffffd500807547 */ /* 0x000fec000b83ffff */
[----:B------:R-:W-:-:S13]  /*8590*/  R2UR UR4, R88 ;  /* 0x00000000580472ca */ /* 0x000fda00000e0000 */
[----:B------:R-:W-:-:S09]  /*85a0*/  UISETP.NE.AND UP0, UPT, UR4, URZ, UPT ;  /* 0x000000ff0400728c */ /* 0x000fd2000bf05270 */
[----:B------:R-:W-:Y:S05]  /*85b0*/  BRA.U !UP0, `(.L_x_132) ;  /* 0x0000000108487547 */ /* 0x000fea000b800000 */
[----:B------:R-:W2:Y:S02]  /*85c0*/  LDCU.64 UR4, c[0x0][0x890] ;  /* 0x00011200ff0477ac */ /* 0x000ea40008000a00 */
[----:B--2---:R-:W-:-:S04]  /*85d0*/  UISETP.NE.U32.AND UP0, UPT, UR4, URZ, UPT ;  /* 0x000000ff0400728c */ /* 0x004fc8000bf05070 */
[----:B------:R-:W-:-:S09]  /*85e0*/  UISETP.NE.AND.EX UP0, UPT, UR5, URZ, UPT, UP0 ;  /* 0x000000ff0500728c */ /* 0x000fd2000bf05300 */
[----:B------:R-:W-:Y:S05]  /*85f0*/  BRA.U UP0, `(.L_x_133) ;  /* 0x00000001000c7547 */ /* 0x000fea000b800000 */
[----:B------:R-:W-:-:S13]  /*8600*/  FSETP.NEU.AND P0, PT, R41, RZ, PT ;  /* 0x000000ff2900720b */ /* 0x000fda0003f0d000 */
[----:B------:R-:W-:Y:S05]  /*8610*/  @!P0 EXIT ;  /* 0x000000000000894d */ /* 0x000fea0003800000 */
[----:B------:R-:W-:Y:S05]  /*8620*/  BRA `(.L_x_132) ;  /* 0x00000000002c7947 */ /* 0x000fea0003800000 */
.L_x_133:
[----:B------:R-:W-:Y:S01]  /*8630*/  ISETP.NE.AND P0, PT, R90, RZ, PT ;  /* 0x000000ff5a00720c */ /* 0x000fe20003f05270 */
[----:B------:R-:W-:-:S12]  /*8640*/  BSSY.RECONVERGENT B0, `(.L_x_132) ;  /* 0x0000009000007945 */ /* 0x000fd80003800200 */
[----:B------:R-:W-:Y:S05]  /*8650*/  @P0 BRA `(.L_x_134) ;  /* 0x0000000000140947 */ /* 0x000fea0003800000 */
[----:B------:R-:W2:Y:S02]  /*8660*/  LDCU.64 UR4, c[0x0][0x888] ;  /* 0x00011100ff0477ac */ /* 0x000ea40008000a00 */
[----:B--2---:R-:W-:-:S04]  /*8670*/  ISETP.NE.U32.AND P0, PT, RZ, UR4, PT ;  /* 0x00000004ff007c0c */ /* 0x004fc8000bf05070 */
[----:B------:R-:W-:-:S13]  /*8680*/  ISETP.NE.AND.EX P0, PT, RZ, UR5, PT, P0 ;  /* 0x00000005ff007c0c */ /* 0x000fda000bf05300 */
[----:B------:R-:W-:Y:S05]  /*8690*/  @!P0 EXIT ;  /* 0x000000000000894d */ /* 0x000fea0003800000 */
[----:B------:R-:W-:Y:S05]  /*86a0*/  BRA `(.L_x_135) ;  /* 0x0000000000087947 */ /* 0x000fea0003800000 */
.L_x_134:
[----:B------:R-:W-:-:S13]  /*86b0*/  FSETP.NEU.AND P0, PT, R41, RZ, PT ;  /* 0x000000ff2900720b */ /* 0x000fda0003f0d000 */
[----:B------:R-:W-:Y:S05]  /*86c0*/  @!P0 EXIT ;  /* 0x000000000000894d */ /* 0x000fea0003800000 */
.L_x_135:
[----:B------:R-:W-:Y:S05]  /*86d0*/  BSYNC.RECONVERGENT B0 ;  /* 0x0000000000007941 */ /* 0x000fea0003800200 */
.L_x_132:
[----:B------:R-:W-:Y:S01]  /*86e0*/  ULEA UR4, UR52, UR47, 0x3 ;  /* 0x0000002f34047291 */ /* 0x000fe2000f8e18ff */
[----:B------:R-:W-:-:S04]  /*86f0*/  DEPBAR.LE SB0, 0x0 ;  /* 0x000080000000791a */ /* 0x000fc80000000000 */
[----:B------:R-:W-:-:S04]  /*8700*/  UIADD3 UR4, UPT, UPT, UR4, 0x68, URZ ;  /* 0x0000006804047890 */ /* 0x000fc8000fffe0ff */
[----:B------:R-:W-:-:S09]  /*8710*/  UPRMT UR4, UR55, 0x654, UR4 ;  /* 0x0000065437047896 */ /* 0x000fd20008000004 */
[----:B------:R-:W-:Y:S01]  /*8720*/  SYNCS.ARRIVE.TRANS64.RED.A1T0 RZ, [UR4], RZ ;  /* 0x000000ffffff79a7 */ /* 0x000fe20008100404 */
[----:B------:R-:W-:Y:S05]  /*8730*/  EXIT ;  /* 0x000000000000794d */ /* 0x000fea0003800000 */
.L_x_24:
[----:B----4-:R4:W1:Y:S02]  /*8740*/  SYNCS.PHASECHK.TRANS64.TRYWAIT P0, [R3+URZ+0x100], R2 ;  /* 0x00010002030075a7 */ /* 0x01086400080011ff */
[----:B-1----:R-:W-:Y:S05]  /*8750*/  @!P0 NANOSLEEP.SYNCS 0x989680 ;  /* 0x009896800000895d */ /* 0x002fea0003900000 */
[----:B------:R-:W1:Y:S02]  /*8760*/  @!P0 SYNCS.PHASECHK.TRANS64 P0, [R3+URZ+0x100], R2 ;  /* 0x00010002030085a7 */ /* 0x000e6400080010ff */
[----:B-1----:R-:W-:Y:S05]  /*8770*/  @!P0 BRA `(.L_x_24) ;  /* 0xfffffffc00f08947 */ /* 0x002fea000383ffff */
[----:B------:R-:W-:Y:S05]  /*8780*/  BRA `(.L_x_136) ;  /* 0xffffff9000ac7947 */ /* 0x000fea000383ffff */
.L_x_27:
[----:B---3--:R-:W-:-:S07]  /*8790*/  MOV R0, UR33 ;  /* 0x0000002100007c02 */ /* 0x008fce0008000f00 */
.L_x_137:
[----:B---3--:R3:W4:Y:S02]  /*87a0*/  SYNCS.PHASECHK.TRANS64.TRYWAIT P0, [R0+URZ+0x28], R3 ;  /* 0x00002803000075a7 */ /* 0x00872400080011ff */
[----:B----4-:R-:W-:Y:S05]  /*87b0*/  @!P0 NANOSLEEP.SYNCS 0x989680 ;  /* 0x009896800000895d */ /* 0x010fea0003900000 */
[----:B------:R-:W4:Y:S02]  /*87c0*/  @!P0 SYNCS.PHASECHK.TRANS64 P0, [R0+URZ+0x28], R3 ;  /* 0x00002803000085a7 */ /* 0x000f2400080010ff */
[----:B----4-:R-:W-:Y:S05]  /*87d0*/  @!P0 BRA `(.L_x_137) ;  /* 0xfffffffc00f08947 */ /* 0x010fea000383ffff */
[----:B------:R-:W-:Y:S05]  /*87e0*/  BRA `(.L_x_26) ;  /* 0xffffff9400047947 */ /* 0x000fea000383ffff */
.L_x_34:
[----:B---3--:R-:W-:-:S07]  /*87f0*/  MOV R0, UR7 ;  /* 0x0000000700007c02 */ /* 0x008fce0008000f00 */
.L_x_138:
[----:B-1----:R1:W2:Y:S02]  /*8800*/  SYNCS.PHASECHK.TRANS64.TRYWAIT P0, [R0+URZ+0x28], R3 ;  /* 0x00002803000075a7 */ /* 0x0022a400080011ff */
[----:B--2---:R-:W-:Y:S05]  /*8810*/  @!P0 NANOSLEEP.SYNCS 0x989680 ;  /* 0x009896800000895d */ /* 0x004fea0003900000 */
[----:B------:R-:W2:Y:S02]  /*8820*/  @!P0 SYNCS.PHASECHK.TRANS64 P0, [R0+URZ+0x28], R3 ;  /* 0x00002803000085a7 */ /* 0x000ea400080010ff */
[----:B--2---:R-:W-:Y:S05]  /*8830*/  @!P0 BRA `(.L_x_138) ;  /* 0xfffffffc00f08947 */ /* 0x004fea000383ffff */
[----:B------:R-:W-:Y:S05]  /*8840*/  BRA `(.L_x_33) ;  /* 0xffffff9400f87947 */ /* 0x000fea000383ffff */
.L_x_41:
[----:B-1----:R1:W2:Y:S02]  /*8850*/  SYNCS.PHASECHK.TRANS64.TRYWAIT P0, [R3+URZ+0x90], R0 ;  /* 0x00009000030075a7 */ /* 0x0022a400080011ff */
[----:B--2---:R-:W-:Y:S05]  /*8860*/  @!P0 NANOSLEEP.SYNCS 0x989680 ;  /* 0x009896800000895d */ /* 0x004fea0003900000 */
[----:B------:R-:W2:Y:S02]  /*8870*/  @!P0 SYNCS.PHASECHK.TRANS64 P0, [R3+URZ+0x90], R0 ;  /* 0x00009000030085a7 */ /* 0x000ea400080010ff */
[----:B--2---:R-:W-:Y:S05]  /*8880*/  @!P0 BRA `(.L_x_41) ;  /* 0xfffffffc00f08947 */ /* 0x004fea000383ffff */
[----:B------:R-:W-:Y:S05]  /*8890*/  BRA `(.L_x_139) ;  /* 0xffffff9800e07947 */ /* 0x000fea000383ffff */
.L_x_45:
[----:B-1----:R-:W-:-:S07]  /*88a0*/  MOV R0, UR4 ;  /* 0x0000000400007c02 */ /* 0x002fce0008000f00 */
.L_x_140:
[----:B-1----:R1:W2:Y:S02]  /*88b0*/  SYNCS.PHASECHK.TRANS64.TRYWAIT P0, [R0+URZ], R3 ;  /* 0x00000003000075a7 */ /* 0x0022a400080011ff */
[----:B--2---:R-:W-:Y:S05]  /*88c0*/  @!P0 NANOSLEEP.SYNCS 0x989680 ;  /* 0x009896800000895d */ /* 0x004fea0003900000 */
[----:B------:R-:W2:Y:S02]  /*88d0*/  @!P0 SYNCS.PHASECHK.TRANS64 P0, [R0+URZ], R3 ;  /* 0x00000003000085a7 */ /* 0x000ea400080010ff */
[----:B--2---:R-:W-:Y:S05]  /*88e0*/  @!P0 BRA `(.L_x_140) ;  /* 0xfffffffc00f08947 */ /* 0x004fea000383ffff */
[----:B------:R-:W-:Y:S05]  /*88f0*/  BRA `(.L_x_141) ;  /* 0xffffffa0008c7947 */ /* 0x000fea000383ffff */
.L_x_46:
[----:B------:R-:W-:-:S07]  /*8900*/  MOV R0, UR5 ;  /* 0x0000000500007c02 */ /* 0x000fce0008000f00 */
.L_x_142:
[----:B-1----:R1:W2:Y:S02]  /*8910*/  SYNCS.PHASECHK.TRANS64.TRYWAIT P0, [R0+URZ], R3 ;  /* 0x00000003000075a7 */ /* 0x0022a400080011ff */
[----:B--2---:R-:W-:Y:S05]  /*8920*/  @!P0 NANOSLEEP.SYNCS 0x989680 ;  /* 0x009896800000895d */ /* 0x004fea0003900000 */
[----:B------:R-:W2:Y:S02]  /*8930*/  @!P0 SYNCS.PHASECHK.TRANS64 P0, [R0+URZ], R3 ;  /* 0x00000003000085a7 */ /* 0x000ea400080010ff */
[----:B--2---:R-:W-:Y:S05]  /*8940*/  @!P0 BRA `(.L_x_142) ;  /* 0xfffffffc00f08947 */ /* 0x004fea000383ffff */
[----:B------:R-:W-:Y:S05]  /*8950*/  BRA `(.L_x_143) ;  /* 0xffffffa000987947 */ /* 0x000fea000383ffff */
.L_x_47:
[----:B------:R-:W-:-:S07]  /*8960*/  MOV R0, UR5 ;  /* 0x0000000500007c02 */ /* 0x000fce0008000f00 */
.L_x_144:
[----:B-1----:R1:W2:Y:S02]  /*8970*/  SYNCS.PHASECHK.TRANS64.TRYWAIT P0, [R0+URZ], R3 ;  /* 0x00000003000075a7 */ /* 0x0022a400080011ff */
[----:B--2---:R-:W-:Y:S05]  /*8980*/  @!P0 NANOSLEEP.SYNCS 0x989680 ;  /* 0x009896800000895d */ /* 0x004fea0003900000 */
[----:B------:R-:W2:Y:S02]  /*8990*/  @!P0 SYNCS.PHASECHK.TRANS64 P0, [R0+URZ], R3 ;  /* 0x00000003000085a7 */ /* 0x000ea400080010ff */
[----:B--2---:R-:W-:Y:S05]  /*89a0*/  @!P0 BRA `(.L_x_144) ;  /* 0xfffffffc00f08947 */ /* 0x004fea000383ffff */
[----:B------:R-:W-:Y:S05]  /*89b0*/  BRA `(.L_x_145) ;  /* 0xffffffa000a47947 */ /* 0x000fea000383ffff */
.L_x_48:
[----:B------:R-:W-:-:S07]  /*89c0*/  MOV R0, UR5 ;  /* 0x0000000500007c02 */ /* 0x000fce0008000f00 */
.L_x_146:
[----:B-1----:R1:W2:Y:S02]  /*89d0*/  SYNCS.PHASECHK.TRANS64.TRYWAIT P0, [R0+URZ], R3 ;  /* 0x00000003000075a7 */ /* 0x0022a400080011ff */
[----:B--2---:R-:W-:Y:S05]  /*89e0*/  @!P0 NANOSLEEP.SYNCS 0x989680 ;  /* 0x009896800000895d */ /* 0x004fea0003900000 */
[----:B------:R-:W2:Y:S02]  /*89f0*/  @!P0 SYNCS.PHASECHK.TRANS64 P0, [R0+URZ], R3 ;  /* 0x00000003000085a7 */ /* 0x000ea400080010ff */
[----:B--2---:R-:W-:Y:S05]  /*8a00*/  @!P0 BRA `(.L_x_146) ;  /* 0xfffffffc00f08947 */ /* 0x004fea000383ffff */
[----:B------:R-:W-:Y:S05]  /*8a10*/  BRA `(.L_x_147) ;  /* 0xffffffa000b07947 */ /* 0x000fea000383ffff */
.L_x_51:
[----:B--2---:R2:W3:Y:S02]  /*8a20*/  SYNCS.PHASECHK.TRANS64.TRYWAIT P0, [R0+URZ+0xf0], R5 ;  /* 0x0000f005000075a7 */ /* 0x0044e400080011ff */
[----:B---3--:R-:W-:Y:S05]  /*8a30*/  @!P0 NANOSLEEP.SYNCS 0x989680 ;  /* 0x009896800000895d */ /* 0x008fea0003900000 */
[----:B------:R-:W3:Y:S02]  /*8a40*/  @!P0 SYNCS.PHASECHK.TRANS64 P0, [R0+URZ+0xf0], R5 ;  /* 0x0000f005000085a7 */ /* 0x000ee400080010ff */
[----:B---3--:R-:W-:Y:S05]  /*8a50*/  @!P0 BRA `(.L_x_51) ;  /* 0xfffffffc00f08947 */ /* 0x008fea000383ffff */
[----:B------:R-:W-:Y:S05]  /*8a60*/  BRA `(.L_x_148) ;  /* 0xffffffa4000c7947 */ /* 0x000fea000383ffff */
.L_x_52:
[----:B------:R-:W-:-:S07]  /*8a70*/  MOV R0, UR4 ;  /* 0x0000000400007c02 */ /* 0x000fce0008000f00 */
.L_x_149:
[----:B--2---:R2:W3:Y:S02]  /*8a80*/  SYNCS.PHASECHK.TRANS64.TRYWAIT P0, [R0+URZ+0xa0], R7 ;  /* 0x0000a007000075a7 */ /* 0x0044e400080011ff */
[----:B---3--:R-:W-:Y:S05]  /*8a90*/  @!P0 NANOSLEEP.SYNCS 0x989680 ;  /* 0x009896800000895d */ /* 0x008fea0003900000 */
[----:B------:R-:W3:Y:S02]  /*8aa0*/  @!P0 SYNCS.PHASECHK.TRANS64 P0, [R0+URZ+0xa0], R7 ;  /* 0x0000a007000085a7 */ /* 0x000ee400080010ff */
[----:B---3--:R-:W-:Y:S05]  /*8ab0*/  @!P0 BRA `(.L_x_149) ;  /* 0xfffffffc00f08947 */ /* 0x008fea000383ffff */
[----:B------:R-:W-:Y:S05]  /*8ac0*/  BRA `(.L_x_150) ;  /* 0xffffffa4001c7947 */ /* 0x000fea000383ffff */
.L_x_53:
[----:B--2---:R2:W3:Y:S02]  /*8ad0*/  SYNCS.PHASECHK.TRANS64.TRYWAIT P1, [R0+URZ+0x90], R5 ;  /* 0x00009005000075a7 */ /* 0x0044e400080211ff */
[----:B---3--:R-:W-:Y:S05]  /*8ae0*/  @!P1 NANOSLEEP.SYNCS 0x989680 ;  /* 0x009896800000995d */ /* 0x008fea0003900000 */
[----:B------:R-:W3:Y:S02]  /*8af0*/  @!P1 SYNCS.PHASECHK.TRANS64 P1, [R0+URZ+0x90], R5 ;  /* 0x00009005000095a7 */ /* 0x000ee400080210ff */
[----:B---3--:R-:W-:Y:S05]  /*8b00*/  @!P1 BRA `(.L_x_53) ;  /* 0xfffffffc00f09947 */ /* 0x008fea000383ffff */
[----:B------:R-:W-:Y:S05]  /*8b10*/  BRA `(.L_x_151) ;  /* 0xffffffa4004c7947 */ /* 0x000fea000383ffff */
.L_x_56:
[----:B------:R-:W-:-:S07]  /*8b20*/  MOV R0, UR4 ;  /* 0x0000000400007c02 */ /* 0x000fce0008000f00 */
.L_x_152:
[----:B--2---:R2:W3:Y:S02]  /*8b30*/  SYNCS.PHASECHK.TRANS64.TRYWAIT P0, [R0+URZ+0xa0], R3 ;  /* 0x0000a003000075a7 */ /* 0x0044e400080011ff */
[----:B---3--:R-:W-:Y:S05]  /*8b40*/  @!P0 NANOSLEEP.SYNCS 0x989680 ;  /* 0x009896800000895d */ /* 0x008fea0003900000 */
[----:B------:R-:W3:Y:S02]  /*8b50*/  @!P0 SYNCS.PHASECHK.TRANS64 P0, [R0+URZ+0xa0], R3 ;  /* 0x0000a003000085a7 */ /* 0x000ee400080010ff */
[----:B---3--:R-:W-:Y:S05]  /*8b60*/  @!P0 BRA `(.L_x_152) ;  /* 0xfffffffc00f08947 */ /* 0x008fea000383ffff */
[----:B------:R-:W-:Y:S05]  /*8b70*/  BRA `(.L_x_55) ;  /* 0xffffffa400a07947 */ /* 0x000fea000383ffff */
.L_x_65:
[----:B--2---:R-:W-:-:S04]  /*8b80*/  MOV R5, UR5 ;  /* 0x0000000500057c02 */ /* 0x004fc80008000f00 */
[----:B------:R2:W3:Y:S03]  /*8b90*/  SYNCS.PHASECHK.TRANS64.TRYWAIT P0, [R5+URZ+0x8], R6 ;  /* 0x00000806050075a7 */ /* 0x0004e600080011ff */
[----:B---3--:R-:W-:Y:S05]  /*8ba0*/  @!P0 NANOSLEEP.SYNCS 0x989680 ;  /* 0x009896800000895d */ /* 0x008fea0003900000 */
[----:B------:R-:W3:Y:S02]  /*8bb0*/  @!P0 SYNCS.PHASECHK.TRANS64 P0, [R5+URZ+0x8], R6 ;  /* 0x00000806050085a7 */ /* 0x000ee400080010ff */
[----:B---3--:R-:W-:Y:S05]  /*8bc0*/  @!P0 BRA `(.L_x_65) ;  /* 0xfffffffc00ec8947 */ /* 0x008fea000383ffff */
[----:B------:R-:W-:Y:S05]  /*8bd0*/  BRA `(.L_x_64) ;  /* 0xffffffa800547947 */ /* 0x000fea000383ffff */
.L_x_67:
[----:B------:R-:W-:Y:S01]  /*8be0*/  BSSY B0, `(.L_x_153) ;  /* 0x0000006000007945 */ /* 0x000fe20003800000 */
[----:B------:R-:W-:-:S07]  /*8bf0*/  MOV R15, 0xffffffff ;  /* 0xffffffff000f7802 */ /* 0x000fce0000000f00 */
[----:B-12--5:R-:W-:Y:S05]  /*8c00*/  WARPSYNC.COLLECTIVE R15, `(.L_x_154) ;  /* 0x000000000f0c7348 */ /* 0x026fea0003c00000 */
[----:B------:R-:W-:Y:S02]  /*8c10*/  ELECT P6, UR79, PT ;  /* 0x00000000004f782f */ /* 0x000fe400038c0000 */
[----:B------:R-:W-:Y:S01]  /*8c20*/  MOV R14, UR79 ;  /* 0x0000004f000e7c02 */ /* 0x000fe20008000f00 */
[----:B-12--5:R-:W-:Y:S10]  /*8c30*/  ENDCOLLECTIVE ;  /* 0x000000000000791b */ /* 0x026ff40003800000 */
.L_x_154:
[----:B------:R-:W-:Y:S05]  /*8c40*/  BSYNC B0 ;  /* 0x0000000000007941 */ /* 0x000fea0003800000 */
.L_x_153:
[----:B------:R-:W-:Y:S01]  /*8c50*/  PLOP3.LUT P0, PT, P6, PT, PT, 0x80, 0x8 ;  /* 0x000000000008781c */ /* 0x000fe2000370f070 */
[----:B------:R-:W-:-:S12]  /*8c60*/  BRA `(.L_x_155) ;  /* 0xffffffa800807947 */ /* 0x000fd8000383ffff */
.L_x_69:
[----:B--2---:R-:W-:-:S04]  /*8c70*/  MOV R3, UR5 ;  /* 0x0000000500037c02 */ /* 0x004fc80008000f00 */
[----:B------:R2:W3:Y:S03]  /*8c80*/  SYNCS.PHASECHK.TRANS64.TRYWAIT P0, [R3+URZ+0x8], R4 ;  /* 0x00000804030075a7 */ /* 0x0004e600080011ff */
[----:B---3--:R-:W-:Y:S05]  /*8c90*/  @!P0 NANOSLEEP.SYNCS 0x989680 ;  /* 0x009896800000895d */ /* 0x008fea0003900000 */
[----:B------:R-:W3:Y:S02]  /*8ca0*/  @!P0 SYNCS.PHASECHK.TRANS64 P0, [R3+URZ+0x8], R4 ;  /* 0x00000804030085a7 */ /* 0x000ee400080010ff */
[----:B---3--:R-:W-:Y:S05]  /*8cb0*/  @!P0 BRA `(.L_x_69) ;  /* 0xfffffffc00ec8947 */ /* 0x008fea000383ffff */
[----:B------:R-:W-:Y:S05]  /*8cc0*/  BRA `(.L_x_68) ;  /* 0xffffffa800847947 */ /* 0x000fea000383ffff */
.L_x_70:
[----:B-1----:R1:W2:Y:S02]  /*8cd0*/  SYNCS.PHASECHK.TRANS64.TRYWAIT P0, [R0+URZ+0x90], R5 ;  /* 0x00009005000075a7 */ /* 0x0022a400080011ff */
[----:B--2---:R-:W-:Y:S05]  /*8ce0*/  @!P0 NANOSLEEP.SYNCS 0x989680 ;  /* 0x009896800000895d */ /* 0x004fea0003900000 */
[----:B------:R-:W2:Y:S02]  /*8cf0*/  @!P0 SYNCS.PHASECHK.TRANS64 P0, [R0+URZ+0x90], R5 ;  /* 0x00009005000085a7 */ /* 0x000ea400080010ff */
[----:B--2---:R-:W-:Y:S05]  /*8d00*/  @!P0 BRA `(.L_x_70) ;  /* 0xfffffffc00f08947 */ /* 0x004fea000383ffff */
[----:B------:R-:W-:Y:S05]  /*8d10*/  BRA `(.L_x_156) ;  /* 0xffffffac00907947 */ /* 0x000fea000383ffff */
.L_x_72:
[----:B------:R-:W-:-:S07]  /*8d20*/  MOV R0, UR46 ;  /* 0x0000002e00007c02 */ /* 0x000fce0008000f00 */
.L_x_157:
[----:B-1----:R1:W2:Y:S02]  /*8d30*/  SYNCS.PHASECHK.TRANS64.TRYWAIT P0, [R0+URZ+0xd0], R5 ;  /* 0x0000d005000075a7 */ /* 0x0022a400080011ff */
[----:B--2---:R-:W-:Y:S05]  /*8d40*/  @!P0 NANOSLEEP.SYNCS 0x989680 ;  /* 0x009896800000895d */ /* 0x004fea0003900000 */
[----:B------:R-:W2:Y:S02]  /*8d50*/  @!P0 SYNCS.PHASECHK.TRANS64 P0, [R0+URZ+0xd0], R5 ;  /* 0x0000d005000085a7 */ /* 0x000ea400080010ff */
[----:B--2---:R-:W-:Y:S05]  /*8d60*/  @!P0 BRA `(.L_x_157) ;  /* 0xfffffffc00f08947 */ /* 0x004fea000383ffff */
[----:B------:R-:W-:Y:S05]  /*8d70*/  BRA `(.L_x_158) ;  /* 0xffffffac00dc7947 */ /* 0x000fea000383ffff */
.L_x_75:
[----:B------:R-:W-:Y:S07]  /*8d80*/  MOV R0, UR7 ;  /* 0x0000000700007c02 */ /* 0x000fee0008000f00 */
.L_x_159:
[----:B-1----:R1:W2:Y:S02]  /*8d90*/  SYNCS.PHASECHK.TRANS64.TRYWAIT P0, [R0+URZ], R5 ;  /* 0x00000005000075a7 */ /* 0x0022a400080011ff */
[----:B--2---:R-:W-:Y:S05]  /*8da0*/  @!P0 NANOSLEEP.SYNCS 0x989680 ;  /* 0x009896800000895d */ /* 0x004fea0003900000 */
[----:B------:R-:W2:Y:S02]  /*8db0*/  @!P0 SYNCS.PHASECHK.TRANS64 P0, [R0+URZ], R5 ;  /* 0x00000005000085a7 */ /* 0x000ea400080010ff */
[----:B--2---:R-:W-:Y:S05]  /*8dc0*/  @!P0 BRA `(.L_x_159) ;  /* 0xfffffffc00f08947 */ /* 0x004fea000383ffff */
[----:B------:R-:W-:Y:S05]  /*8dd0*/  BRA `(.L_x_74) ;  /* 0xffffffac00f07947 */ /* 0x000fea000383ffff */
.L_x_79:
[----:B-1----:R-:W-:-:S07]  /*8de0*/  MOV R0, UR4 ;  /* 0x0000000400007c02 */ /* 0x002fce0008000f00 */
.L_x_160:
[----:B-1----:R1:W2:Y:S02]  /*8df0*/  SYNCS.PHASECHK.TRANS64.TRYWAIT P0, [R0+URZ], R3 ;  /* 0x00000003000075a7 */ /* 0x0022a400080011ff */
[----:B--2---:R-:W-:Y:S05]  /*8e00*/  @!P0 NANOSLEEP.SYNCS 0x989680 ;  /* 0x009896800000895d */ /* 0x004fea0003900000 */
[----:B------:R-:W2:Y:S02]  /*8e10*/  @!P0 SYNCS.PHASECHK.TRANS64 P0, [R0+URZ], R3 ;  /* 0x00000003000085a7 */ /* 0x000ea400080010ff */
[----:B--2---:R-:W-:Y:S05]  /*8e20*/  @!P0 BRA `(.L_x_160) ;  /* 0xfffffffc00f08947 */ /* 0x004fea000383ffff */
[----:B------:R-:W-:Y:S05]  /*8e30*/  BRA `(.L_x_161) ;  /* 0xffffffb400347947 */ /* 0x000fea000383ffff */
.L_x_80:
[----:B------:R-:W-:-:S07]  /*8e40*/  MOV R0, UR5 ;  /* 0x0000000500007c02 */ /* 0x000fce0008000f00 */
.L_x_162:
[----:B-1----:R1:W2:Y:S02]  /*8e50*/  SYNCS.PHASECHK.TRANS64.TRYWAIT P0, [R0+URZ], R3 ;  /* 0x00000003000075a7 */ /* 0x0022a400080011ff */
[----:B--2---:R-:W-:Y:S05]  /*8e60*/  @!P0 NANOSLEEP.SYNCS 0x989680 ;  /* 0x009896800000895d */ /* 0x004fea0003900000 */
[----:B------:R-:W2:Y:S02]  /*8e70*/  @!P0 SYNCS.PHASECHK.TRANS64 P0, [R0+URZ], R3 ;  /* 0x00000003000085a7 */ /* 0x000ea400080010ff */
[----:B--2---:R-:W-:Y:S05]  /*8e80*/  @!P0 BRA `(.L_x_162) ;  /* 0xfffffffc00f08947 */ /* 0x004fea000383ffff */
[----:B------:R-:W-:Y:S05]  /*8e90*/  BRA `(.L_x_163) ;  /* 0xffffffb400407947 */ /* 0x000fea000383ffff */
.L_x_81:
[----:B------:R-:W-:-:S07]  /*8ea0*/  MOV R0, UR5 ;  /* 0x0000000500007c02 */ /* 0x000fce0008000f00 */
.L_x_164:
[----:B-1----:R1:W2:Y:S02]  /*8eb0*/  SYNCS.PHASECHK.TRANS64.TRYWAIT P0, [R0+URZ], R3 ;  /* 0x00000003000075a7 */ /* 0x0022a400080011ff */
[----:B--2---:R-:W-:Y:S05]  /*8ec0*/  @!P0 NANOSLEEP.SYNCS 0x989680 ;  /* 0x009896800000895d */ /* 0x004fea0003900000 */
[----:B------:R-:W2:Y:S02]  /*8ed0*/  @!P0 SYNCS.PHASECHK.TRANS64 P0, [R0+URZ], R3 ;  /* 0x00000003000085a7 */ /* 0x000ea400080010ff */
[----:B--2---:R-:W-:Y:S05]  /*8ee0*/  @!P0 BRA `(.L_x_164) ;  /* 0xfffffffc00f08947 */ /* 0x004fea000383ffff */
[----:B------:R-:W-:Y:S05]  /*8ef0*/  BRA `(.L_x_165) ;  /* 0xffffffb4004c7947 */ /* 0x000fea000383ffff */
.L_x_84:
[----:B------:R-:W-:-:S07]  /*8f00*/  MOV R0, UR41 ;  /* 0x0000002900007c02 */ /* 0x000fce0008000f00 */
.L_x_166:
[----:B-1----:R1:W2:Y:S02]  /*8f10*/  SYNCS.PHASECHK.TRANS64.TRYWAIT P1, [R0+URZ+0x110], R3 ;  /* 0x00011003000075a7 */ /* 0x0022a400080211ff */
[----:B--2---:R-:W-:Y:S05]  /*8f20*/  @!P1 NANOSLEEP.SYNCS 0x989680 ;  /* 0x009896800000995d */ /* 0x004fea0003900000 */
[----:B------:R-:W2:Y:S02]  /*8f30*/  @!P1 SYNCS.PHASECHK.TRANS64 P1, [R0+URZ+0x110], R3 ;  /* 0x00011003000095a7 */ /* 0x000ea400080210ff */
[----:B--2---:R-:W-:Y:S05]  /*8f40*/  @!P1 BRA `(.L_x_166) ;  /* 0xfffffffc00f09947 */ /* 0x004fea000383ffff */
[----:B------:R-:W-:Y:S05]  /*8f50*/  BRA `(.L_x_167) ;  /* 0xffffffb400987947 */ /* 0x000fea000383ffff */
.L_x_89:
[----:B--2---:R2:W3:Y:S02]  /*8f60*/  SYNCS.PHASECHK.TRANS64.TRYWAIT P0, [R8+URZ+0x90], R5 ;  /* 0x00009005080075a7 */ /* 0x0044e400080011ff */
[----:B---3--:R-:W-:Y:S05]  /*8f70*/  @!P0 NANOSLEEP.SYNCS 0x989680 ;  /* 0x009896800000895d */ /* 0x008fea0003900000 */
[----:B------:R-:W3:Y:S02]  /*8f80*/  @!P0 SYNCS.PHASECHK.TRANS64 P0, [R8+URZ+0x90], R5 ;  /* 0x00009005080085a7 */ /* 0x000ee400080010ff */
[----:B---3--:R-:W-:Y:S05]  /*8f90*/  @!P0 BRA `(.L_x_89) ;  /* 0xfffffffc00f08947 */ /* 0x008fea000383ffff */
[----:B------:R-:W-:Y:S05]  /*8fa0*/  BRA `(.L_x_168) ;  /* 0xffffffb800c07947 */ /* 0x000fea000383ffff */
.L_x_92:
[----:B------:R-:W-:Y:S07]  /*8fb0*/  MOV R0, UR24 ;  /* 0x0000001800007c02 */ /* 0x000fee0008000f00 */
.L_x_169:
[----:B--2---:R2:W3:Y:S02]  /*8fc0*/  SYNCS.PHASECHK.TRANS64.TRYWAIT P1, [R0+URZ+0x88], R5 ;  /* 0x00008805000075a7 */ /* 0x0044e400080211ff */
[----:B---3--:R-:W-:Y:S05]  /*8fd0*/  @!P1 NANOSLEEP.SYNCS 0x989680 ;  /* 0x009896800000995d */ /* 0x008fea0003900000 */
[----:B------:R-:W3:Y:S02]  /*8fe0*/  @!P1 SYNCS.PHASECHK.TRANS64 P1, [R0+URZ+0x88], R5 ;  /* 0x00008805000095a7 */ /* 0x000ee400080210ff */
[----:B---3--:R-:W-:Y:S05]  /*8ff0*/  @!P1 BRA `(.L_x_169) ;  /* 0xfffffffc00f09947 */ /* 0x008fea000383ffff */
[----:B------:R-:W-:Y:S05]  /*9000*/  BRA `(.L_x_91) ;  /* 0xffffffc000387947 */ /* 0x000fea000383ffff */
.L_x_95:
[----:B------:R-:W-:Y:S07]  /*9010*/  MOV R0, UR4 ;  /* 0x0000000400007c02 */ /* 0x000fee0008000f00 */
.L_x_170:
[----:B--2---:R2:W3:Y:S02]  /*9020*/  SYNCS.PHASECHK.TRANS64.TRYWAIT P0, [R0+URZ+0x68], R5 ;  /* 0x00006805000075a7 */ /* 0x0044e400080011ff */
[----:B---3--:R-:W-:Y:S05]  /*9030*/  @!P0 NANOSLEEP.SYNCS 0x989680 ;  /* 0x009896800000895d */ /* 0x008fea0003900000 */
[----:B------:R-:W3:Y:S02]  /*9040*/  @!P0 SYNCS.PHASECHK.TRANS64 P0, [R0+URZ+0x68], R5 ;  /* 0x00006805000085a7 */ /* 0x000ee400080010ff */
[----:B---3--:R-:W-:Y:S05]  /*9050*/  @!P0 BRA `(.L_x_170) ;  /* 0xfffffffc00f08947 */ /* 0x008fea000383ffff */
[----:B------:R-:W-:Y:S05]  /*9060*/  BRA `(.L_x_171) ;  /* 0xffffffc000947947 */ /* 0x000fea000383ffff */
.L_x_96:
[----:B------:R-:W-:Y:S07]  /*9070*/  MOV R5, UR5 ;  /* 0x0000000500057c02 */ /* 0x000fee0008000f00 */
.L_x_172:
[----:B--2---:R2:W3:Y:S02]  /*9080*/  SYNCS.PHASECHK.TRANS64.TRYWAIT P0, [R5+URZ+0x68], R0 ;  /* 0x00006800050075a7 */ /* 0x0044e400080011ff */
[----:B---3--:R-:W-:Y:S05]  /*9090*/  @!P0 NANOSLEEP.SYNCS 0x989680 ;  /* 0x009896800000895d */ /* 0x008fea0003900000 */
[----:B------:R-:W3:Y:S02]  /*90a0*/  @!P0 SYNCS.PHASECHK.TRANS64 P0, [R5+URZ+0x68], R0 ;  /* 0x00006800050085a7 */ /* 0x000ee400080010ff */
[----:B---3--:R-:W-:Y:S05]  /*90b0*/  @!P0 BRA `(.L_x_172) ;  /* 0xfffffffc00f08947 */ /* 0x008fea000383ffff */
[----:B------:R-:W-:Y:S05]  /*90c0*/  BRA `(.L_x_173) ;  /* 0xffffffc000fc7947 */ /* 0x000fea000383ffff */
.L_x_98:
[----:B------:R-:W-:-:S07]  /*90d0*/  MOV R0, UR4 ;  /* 0x0000000400007c02 */ /* 0x000fce0008000f00 */
.L_x_174:
[----:B--2---:R2:W3:Y:S02]  /*90e0*/  SYNCS.PHASECHK.TRANS64.TRYWAIT P0, [R0+URZ], R3 ;  /* 0x00000003000075a7 */ /* 0x0044e400080011ff */
[----:B---3--:R-:W-:Y:S05]  /*90f0*/  @!P0 NANOSLEEP.SYNCS 0x989680 ;  /* 0x009896800000895d */ /* 0x008fea0003900000 */
[----:B------:R-:W3:Y:S02]  /*9100*/  @!P0 SYNCS.PHASECHK.TRANS64 P0, [R0+URZ], R3 ;  /* 0x00000003000085a7 */ /* 0x000ee400080010ff */
[----:B---3--:R-:W-:Y:S05]  /*9110*/  @!P0 BRA `(.L_x_174) ;  /* 0xfffffffc00f08947 */ /* 0x008fea000383ffff */
[----:B------:R-:W-:Y:S05]  /*9120*/  BRA `(.L_x_175) ;  /* 0xffffffc400907947 */ /* 0x000fea000383ffff */
.L_x_99:
[----:B------:R-:W-:-:S07]  /*9130*/  MOV R0, UR5 ;  /* 0x0000000500007c02 */ /* 0x000fce0008000f00 */
.L_x_176:
[----:B--2---:R2:W3:Y:S02]  /*9140*/  SYNCS.PHASECHK.TRANS64.TRYWAIT P0, [R0+URZ], R3 ;  /* 0x00000003000075a7 */ /* 0x0044e400080011ff */
[----:B---3--:R-:W-:Y:S05]  /*9150*/  @!P0 NANOSLEEP.SYNCS 0x989680 ;  /* 0x009896800000895d */ /* 0x008fea0003900000 */
[----:B------:R-:W3:Y:S02]  /*9160*/  @!P0 SYNCS.PHASECHK.TRANS64 P0, [R0+URZ], R3 ;  /* 0x00000003000085a7 */ /* 0x000ee400080010ff */
[----:B---3--:R-:W-:Y:S05]  /*9170*/  @!P0 BRA `(.L_x_176) ;  /* 0xfffffffc00f08947 */ /* 0x008fea000383ffff */
[----:B------:R-:W-:Y:S05]  /*9180*/  BRA `(.L_x_177) ;  /* 0xffffffc4009c7947 */ /* 0x000fea000383ffff */
.L_x_101:
[----:B-1----:R1:W2:Y:S02]  /*9190*/  SYNCS.PHASECHK.TRANS64.TRYWAIT P0, [R0+URZ+0x90], R3 ;  /* 0x00009003000075a7 */ /* 0x0022a400080011ff */
[----:B--2---:R-:W-:Y:S05]  /*91a0*/  @!P0 NANOSLEEP.SYNCS 0x989680 ;  /* 0x009896800000895d */ /* 0x004fea0003900000 */
[----:B------:R-:W2:Y:S02]  /*91b0*/  @!P0 SYNCS.PHASECHK.TRANS64 P0, [R0+URZ+0x90], R3 ;  /* 0x00009003000085a7 */ /* 0x000ea400080010ff */
[----:B--2---:R-:W-:Y:S05]  /*91c0*/  @!P0 BRA `(.L_x_101) ;  /* 0xfffffffc00f08947 */ /* 0x004fea000383ffff */
[----:B------:R-:W-:Y:S05]  /*91d0*/  BRA `(.L_x_178) ;  /* 0xffffffc800807947 */ /* 0x000fea000383ffff */
.L_x_111:
[----:B-1----:R1:W3:Y:S02]  /*91e0*/  SYNCS.PHASECHK.TRANS64.TRYWAIT P1, [R0+URZ+0x50], R3 ;  /* 0x00005003000075a7 */ /* 0x0022e400080211ff */
[----:B---3--:R-:W-:Y:S05]  /*91f0*/  @!P1 NANOSLEEP.SYNCS 0x989680 ;  /* 0x009896800000995d */ /* 0x008fea0003900000 */
[----:B------:R-:W3:Y:S02]  /*9200*/  @!P1 SYNCS.PHASECHK.TRANS64 P1, [R0+URZ+0x50], R3 ;  /* 0x00005003000095a7 */ /* 0x000ee400080210ff */
[----:B---3--:R-:W-:Y:S05]  /*9210*/  @!P1 BRA `(.L_x_111) ;  /* 0xfffffffc00f09947 */ /* 0x008fea000383ffff */
[----:B------:R-:W-:Y:S05]  /*9220*/  BRA `(.L_x_110) ;  /* 0xffffffd800207947 */ /* 0x000fea000383ffff */
.L_x_113:
[----:B-1----:R1:W4:Y:S02]  /*9230*/  SYNCS.PHASECHK.TRANS64.TRYWAIT P0, [R89+URZ+0xb0], R2 ;  /* 0x0000b002590075a7 */ /* 0x00232400080011ff */
[----:B----4-:R-:W-:Y:S05]  /*9240*/  @!P0 NANOSLEEP.SYNCS 0x989680 ;  /* 0x009896800000895d */ /* 0x010fea0003900000 */
[----:B------:R-:W4:Y:S02]  /*9250*/  @!P0 SYNCS.PHASECHK.TRANS64 P0, [R89+URZ+0xb0], R2 ;  /* 0x0000b002590085a7 */ /* 0x000f2400080010ff */
[----:B----4-:R-:W-:Y:S05]  /*9260*/  @!P0 BRA `(.L_x_113) ;  /* 0xfffffffc00f08947 */ /* 0x010fea000383ffff */
[----:B------:R-:W-:Y:S05]  /*9270*/  BRA `(.L_x_112) ;  /* 0xffffffd800587947 */ /* 0x000fea000383ffff */
.L_x_124:
[----:B--2---:R2:W4:Y:S02]  /*9280*/  SYNCS.PHASECHK.TRANS64.TRYWAIT P0, [R2+URZ+0x50], R111 ;  /* 0x0000506f020075a7 */ /* 0x00452400080011ff */
[----:B----4-:R-:W-:Y:S05]  /*9290*/  @!P0 NANOSLEEP.SYNCS 0x989680 ;  /* 0x009896800000895d */ /* 0x010fea0003900000 */
[----:B------:R-:W4:Y:S02]  /*92a0*/  @!P0 SYNCS.PHASECHK.TRANS64 P0, [R2+URZ+0x50], R111 ;  /* 0x0000506f020085a7 */ /* 0x000f2400080010ff */
[----:B----4-:R-:W-:Y:S05]  /*92b0*/  @!P0 BRA `(.L_x_124) ;  /* 0xfffffffc00f08947 */ /* 0x010fea000383ffff */
[----:B------:R-:W-:Y:S05]  /*92c0*/  BRA `(.L_x_123) ;  /* 0xffffffe400487947 */ /* 0x000fea000383ffff */
        .weak           $__internal_0_$__cuda_sm10x_tcgen05_guardrail_trap_col_being_dealloced_not_returned_by_alloc
        .type           $__internal_0_$__cuda_sm10x_tcgen05_guardrail_trap_col_being_dealloced_not_returned_by_alloc,@function
        .size           $__internal_0_$__cuda_sm10x_tcgen05_guardrail_trap_col_being_dealloced_not_returned_by_alloc,($__internal_1_$__cuda_sm10x_tcgen05_guardrail_trap_phase_invalid_during_alloc - $__internal_0_$__cuda_sm10x_tcgen05_guardrail_trap_col_being_dealloced_not_returned_by_alloc)
$__internal_0_$__cuda_sm10x_tcgen05_guardrail_trap_col_being_dealloced_not_returned_by_alloc:
[----:B------:R-:W-:Y:S05]  /*92d0*/  BPT.TRAP 0x1 ;  /* 0x000000040000795c */ /* 0x000fea0000300000 */
[----:B------:R-:W-:-:S04]  /*92e0*/  HFMA2 R3, -RZ, RZ, 0, 0 ;  /* 0x00000000ff037431 */ /* 0x000fc800000001ff */
[----:B------:R-:W-:Y:S05]  /*92f0*/  RET.REL.NODEC R2 `(_ZN7cutlass13device_kernelINS_4gemm6kernel13GemmUniversalIN4cute5tupleIJiiiiEEENS1_10collective13CollectiveMmaINS1_35MainloopSm100TmaUmmaWarpSpecializedILi5ELi2ELi4ENS5_IJNS4_1CILi4EEENSA_ILi1EEESC_EEEEENS5_IJNSA_ILi256EEENSA_ILi64EEENSA_ILi128EEEEEENS_6half_tENS5_IJlSC_lEEESJ_SK_NS4_8TiledMMAINS4_8MMA_AtomIJNS4_26SM100_MMA_F16BF16_2x1SM_SSISJ_SJ_fLi256ELi64ELNS4_4UMMA5MajorE0ELSP_0ELNSO_7ScaleInE0ELSQ_0EEEEEENS4_6LayoutINS5_IJSC_SC_SC_EEENS5_IJNSA_ILi0EEESV_SV_EEEEENS5_IJNS4_10UnderscoreESY_SY_EEEEENS4_18SM100_TMA_2SM_LOADENS4_14ComposedLayoutINS4_7SwizzleILi3ELi4ELi3EEENS4_18smem_ptr_flag_bitsILi16EEENST_INS5_IJNSA_ILi8EEESG_EEENS5_IJSG_SC_EEEEEEEvNS4_8identityENS4_28SM100_TMA_2SM_LOAD_MULTICASTES1B_vS1C_EENS_8epilogue10collective18CollectiveEpilogueINS1F_23Sm100TmaWarpSpecializedILi3ELi2ELi32ELb1ELb0EEEJNS5_IJSH_SG_SH_EEENS5_IJNST_ISH_SC_EENST_INSA_ILi32EEESC_EEEEESJ_SK_SJ_SK_NS1F_6fusion15FusionCallbacksIS1J_NS1P_17LinearCombinationISJ_fSJ_fLNS_15FloatRoundStyleE2EEES1K_S1O_JEEENS4_5SM1004TMEM4LOAD26SM100_TMEM_LOAD_32dp32b32xENS4_13SM90_TMA_LOADENS12_INS13_ILi2ELi4ELi3EEES16_NST_INS5_IJS17_S1M_EEENS5_IJS1M_SC_EEEEEEENS4_39AutoVectorizingCopyWithAssumedAlignmentILi128EEENS4_14SM90_TMA_STOREES24_S26_S26_EEEvvEEEEvNT_6ParamsE) ;  /* 0xffffff6c02407950 */ /* 0x000fea0003c3ffff */
        .weak           $__internal_1_$__cuda_sm10x_tcgen05_guardrail_trap_phase_invalid_during_alloc
        .type           $__internal_1_$__cuda_sm10x_tcgen05_guardrail_trap_phase_invalid_during_alloc,@function
        .size           $__internal_1_$__cuda_sm10x_tcgen05_guardrail_trap_phase_invalid_during_alloc,($__internal_2_$__cuda_sm10x_tcgen05_guardrail_trap_unallocated_columns_being_dealloced - $__internal_1_$__cuda_sm10x_tcgen05_guardrail_trap_phase_invalid_during_alloc)
$__internal_1_$__cuda_sm10x_tcgen05_guardrail_trap_phase_invalid_during_alloc:
[----:B------:R-:W-:Y:S05]  /*9300*/  BPT.TRAP 0x1 ;  /* 0x000000040000795c */ /* 0x000fea0000300000 */
[----:B------:R-:W-:-:S04]  /*9310*/  MOV R5, 0x0 ;  /* 0x0000000000057802 */ /* 0x000fc80000000f00 */
[----:B------:R-:W-:Y:S05]  /*9320*/  RET.REL.NODEC R4 `(_ZN7cutlass13device_kernelINS_4gemm6kernel13GemmUniversalIN4cute5tupleIJiiiiEEENS1_10collective13CollectiveMmaINS1_35MainloopSm100TmaUmmaWarpSpecializedILi5ELi2ELi4ENS5_IJNS4_1CILi4EEENSA_ILi1EEESC_EEEEENS5_IJNSA_ILi256EEENSA_ILi64EEENSA_ILi128EEEEEENS_6half_tENS5_IJlSC_lEEESJ_SK_NS4_8TiledMMAINS4_8MMA_AtomIJNS4_26SM100_MMA_F16BF16_2x1SM_SSISJ_SJ_fLi256ELi64ELNS4_4UMMA5MajorE0ELSP_0ELNSO_7ScaleInE0ELSQ_0EEEEEENS4_6LayoutINS5_IJSC_SC_SC_EEENS5_IJNSA_ILi0EEESV_SV_EEEEENS5_IJNS4_10UnderscoreESY_SY_EEEEENS4_18SM100_TMA_2SM_LOADENS4_14ComposedLayoutINS4_7SwizzleILi3ELi4ELi3EEENS4_18smem_ptr_flag_bitsILi16EEENST_INS5_IJNSA_ILi8EEESG_EEENS5_IJSG_SC_EEEEEEEvNS4_8identityENS4_28SM100_TMA_2SM_LOAD_MULTICASTES1B_vS1C_EENS_8epilogue10collective18CollectiveEpilogueINS1F_23Sm100TmaWarpSpecializedILi3ELi2ELi32ELb1ELb0EEEJNS5_IJSH_SG_SH_EEENS5_IJNST_ISH_SC_EENST_INSA_ILi32EEESC_EEEEESJ_SK_SJ_SK_NS1F_6fusion15FusionCallbacksIS1J_NS1P_17LinearCombinationISJ_fSJ_fLNS_15FloatRoundStyleE2EEES1K_S1O_JEEENS4_5SM1004TMEM4LOAD26SM100_TMEM_LOAD_32dp32b32xENS4_13SM90_TMA_LOADENS12_INS13_ILi2ELi4ELi3EEES16_NST_INS5_IJS17_S1M_EEENS5_IJS1M_SC_EEEEEEENS4_39AutoVectorizingCopyWithAssumedAlignmentILi128EEENS4_14SM90_TMA_STOREES24_S26_S26_EEEvvEEEEvNT_6ParamsE) ;  /* 0xffffff6c04347950 */ /* 0x000fea0003c3ffff */
        .weak           $__internal_2_$__cuda_sm10x_tcgen05_guardrail_trap_unallocated_columns_being_dealloced
        .type           $__internal_2_$__cuda_sm10x_tcgen05_guardrail_trap_unallocated_columns_being_dealloced,@function
        .size           $__internal_2_$__cuda_sm10x_tcgen05_guardrail_trap_unallocated_columns_being_dealloced,(.L_x_180 - $__internal_2_$__cuda_sm10x_tcgen05_guardrail_trap_unallocated_columns_being_dealloced)
$__internal_2_$__cuda_sm10x_tcgen05_guardrail_trap_unallocated_columns_being_dealloced:
[----:B------:R-:W-:Y:S05]  /*9330*/  BPT.TRAP 0x1 ;  /* 0x000000040000795c */ /* 0x000fea0000300000 */
[----:B------:R-:W-:-:S04]  /*9340*/  HFMA2 R3, -RZ, RZ, 0, 0 ;  /* 0x00000000ff037431 */ /* 0x000fc800000001ff */
[----:B------:R-:W-:Y:S05]  /*9350*/  RET.REL.NODEC R2 `(_ZN7cutlass13device_kernelINS_4gemm6kernel13GemmUniversalIN4cute5tupleIJiiiiEEENS1_10collective13CollectiveMmaINS1_35MainloopSm100TmaUmmaWarpSpecializedILi5ELi2ELi4ENS5_IJNS4_1CILi4EEENSA_ILi1EEESC_EEEEENS5_IJNSA_ILi256EEENSA_ILi64EEENSA_ILi128EEEEEENS_6half_tENS5_IJlSC_lEEESJ_SK_NS4_8TiledMMAINS4_8MMA_AtomIJNS4_26SM100_MMA_F16BF16_2x1SM_SSISJ_SJ_fLi256ELi64ELNS4_4UMMA5MajorE0ELSP_0ELNSO_7ScaleInE0ELSQ_0EEEEEENS4_6LayoutINS5_IJSC_SC_SC_EEENS5_IJNSA_ILi0EEESV_SV_EEEEENS5_IJNS4_10UnderscoreESY_SY_EEEEENS4_18SM100_TMA_2SM_LOADENS4_14ComposedLayoutINS4_7SwizzleILi3ELi4ELi3EEENS4_18smem_ptr_flag_bitsILi16EEENST_INS5_IJNSA_ILi8EEESG_EEENS5_IJSG_SC_EEEEEEEvNS4_8identityENS4_28SM100_TMA_2SM_LOAD_MULTICASTES1B_vS1C_EENS_8epilogue10collective18CollectiveEpilogueINS1F_23Sm100TmaWarpSpecializedILi3ELi2ELi32ELb1ELb0EEEJNS5_IJSH_SG_SH_EEENS5_IJNST_ISH_SC_EENST_INSA_ILi32EEESC_EEEEESJ_SK_SJ_SK_NS1F_6fusion15FusionCallbacksIS1J_NS1P_17LinearCombinationISJ_fSJ_fLNS_15FloatRoundStyleE2EEES1K_S1O_JEEENS4_5SM1004TMEM4LOAD26SM100_TMEM_LOAD_32dp32b32xENS4_13SM90_TMA_LOADENS12_INS13_ILi2ELi4ELi3EEES16_NST_INS5_IJS17_S1M_EEENS5_IJS1M_SC_EEEEEEENS4_39AutoVectorizingCopyWithAssumedAlignmentILi128EEENS4_14SM90_TMA_STOREES24_S26_S26_EEEvvEEEEvNT_6ParamsE) ;  /* 0xffffff6c02287950 */ /* 0x000fea0003c3ffff */
.L_x_179:
[----:B------:R-:W-:-:S00]  /*9360*/  BRA `(.L_x_179) ;  /* 0xfffffffc00fc7947 */ /* 0x000fc0000383ffff */
[----:B------:R-:W-:-:S00]  /*9370*/  NOP ;  /* 0x0000000000007918 */ /* 0x000fc00000000000 */
        /* <DEDUP_REMOVED lines=8> */
.L_x_180:


//--------------------- .nv.global.init           --------------------------
	.section	.nv.global.init,"aw",@progbits
.nv.global.init:
	.type		$str$27,@object
	.size		$str$27,($str$28 - $str$27)
$str$27:
        /*0000*/ 	.byte	0x28, 0x61, 0x64, 0x64, 0x72, 0x65, 0x73, 0x73, 0x20, 0x26, 0x20, 0x6d, 0x61, 0x73, 0x6b, 0x29
        /*0010*/ 	.byte	0x20, 0x3d, 0x3d, 0x20, 0x30, 0x00
	.type		$str$28,@object
	.size		$str$28,($str$26 - $str$28)
$str$28:
        /*0016*/ 	.byte	0x2f, 0x74, 0x6d, 0x70, 0x2f, 0x63, 0x75, 0x74, 0x6c, 0x61, 0x73, 0x73, 0x5f, 0x73, 0x77, 0x65
        /*0026*/ 	.byte	0x65, 0x70, 0x5f, 0x73, 0x72, 0x63, 0x2f, 0x69, 0x6e, 0x63, 0x6c, 0x75, 0x64, 0x65, 0x2f, 0x63
        /*0036*/ 	.byte	0x75, 0x74, 0x65, 0x2f, 0x70, 0x6f, 0x69, 0x6e, 0x74, 0x65, 0x72, 0x5f, 0x66, 0x6c, 0x61, 0x67
        /*0046*/ 	.byte	0x67, 0x65, 0x64, 0x2e, 0x68, 0x70, 0x70, 0x00
	.type		$str$26,@object
	.size		$str$26,($str$25 - $str$26)
$str$26:
        /*004e*/ 	.byte	0x2f, 0x74, 0x6d, 0x70, 0x2f, 0x63, 0x75, 0x74, 0x6c, 0x61, 0x73, 0x73, 0x5f, 0x73, 0x77, 0x65
        /*005e*/ 	.byte	0x65, 0x70, 0x5f, 0x73, 0x72, 0x63, 0x2f, 0x69, 0x6e, 0x63, 0x6c, 0x75, 0x64, 0x65, 0x2f, 0x63
        /*006e*/ 	.byte	0x75, 0x74, 0x65, 0x2f, 0x61, 0x74, 0x6f, 0x6d, 0x2f, 0x63, 0x6f, 0x70, 0x79, 0x5f, 0x74, 0x72
        /*007e*/ 	.byte	0x61, 0x69, 0x74, 0x73, 0x5f, 0x73, 0x6d, 0x31, 0x30, 0x30, 0x2e, 0x68, 0x70, 0x70, 0x00
	.type		$str$25,@object
	.size		$str$25,(__unnamed_1 - $str$25)
$str$25:
        /*008d*/ 	.byte	0x28, 0x28, 0x75, 0x69, 0x6e, 0x74, 0x33, 0x32, 0x5f, 0x74, 0x28, 0x74, 0x68, 0x72, 0x65, 0x61
        /*009d*/ 	.byte	0x64, 0x49, 0x64, 0x78, 0x2e, 0x78, 0x29, 0x20, 0x2f, 0x20, 0x33, 0x32, 0x29, 0x20, 0x25, 0x20
        /*00ad*/ 	.byte	0x34, 0x29, 0x20, 0x3d, 0x3d, 0x20, 0x28, 0x28, 0x28, 0x74, 0x6d, 0x65, 0x6d, 0x5f, 0x61, 0x64
        /*00bd*/ 	.byte	0x64, 0x72, 0x20, 0x3e, 0x3e, 0x20, 0x31, 0x36, 0x29, 0x20, 0x2f, 0x20, 0x33, 0x32, 0x29, 0x20
        /*00cd*/ 	.byte	0x25, 0x20, 0x34, 0x29, 0x00
	.type		__unnamed_1,@object
	.size		__unnamed_1,(__unnamed_2 - __unnamed_1)
__unnamed_1:
        /*00d2*/ 	.byte	0x61, 0x75, 0x74, 0x6f, 0x20, 0x63, 0x75, 0x74, 0x65, 0x3a, 0x3a, 0x61, 0x73, 0x5f, 0x70, 0x6f
        /* <DEDUP_REMOVED lines=24> */
        /*0262*/ 	.byte	0x3e, 0x3e, 0x3e, 0x3e, 0x5d, 0x00
	.type		__unnamed_2,@object
	.size		__unnamed_2,(.L_2 - __unnamed_2)
__unnamed_2:
        /* <DEDUP_REMOVED lines=42> */
        /*0508*/ 	.byte	0x3e, 0x3e, 0x5d, 0x00
.L_2:


//--------------------- .nv.shared._ZN7cutlass13device_kernelINS_4gemm6kernel13GemmUniversalIN4cute5tupleIJiiiiEEENS1_10collective13CollectiveMmaINS1_35MainloopSm100TmaUmmaWarpSpecializedILi5ELi2ELi4ENS5_IJNS4_1CILi4EEENSA_ILi1EEESC_EEEEENS5_IJNSA_ILi256EEENSA_ILi64EEENSA_ILi128EEEEEENS_6half_tENS5_IJlSC_lEEESJ_SK_NS4_8TiledMMAINS4_8MMA_AtomIJNS4_26SM100_MMA_F16BF16_2x1SM_SSISJ_SJ_fLi256ELi64ELNS4_4UMMA5MajorE0ELSP_0ELNSO_7ScaleInE0ELSQ_0EEEEEENS4_6LayoutINS5_IJSC_SC_SC_EEENS5_IJNSA_ILi0EEESV_SV_EEEEENS5_IJNS4_10UnderscoreESY_SY_EEEEENS4_18SM100_TMA_2SM_LOADENS4_14ComposedLayoutINS4_7SwizzleILi3ELi4ELi3EEENS4_18smem_ptr_flag_bitsILi16EEENST_INS5_IJNSA_ILi8EEESG_EEENS5_IJSG_SC_EEEEEEEvNS4_8identityENS4_28SM100_TMA_2SM_LOAD_MULTICASTES1B_vS1C_EENS_8epilogue10collective18CollectiveEpilogueINS1F_23Sm100TmaWarpSpecializedILi3ELi2ELi32ELb1ELb0EEEJNS5_IJSH_SG_SH_EEENS5_IJNST_ISH_SC_EENST_INSA_ILi32EEESC_EEEEESJ_SK_SJ_SK_NS1F_6fusion15FusionCallbacksIS1J_NS1P_17LinearCombinationISJ_fSJ_fLNS_15FloatRoundStyleE2EEES1K_S1O_JEEENS4_5SM1004TMEM4LOAD26SM100_TMEM_LOAD_32dp32b32xENS4_13SM90_TMA_LOADENS12_INS13_ILi2ELi4ELi3EEES16_NST_INS5_IJS17_S1M_EEENS5_IJS1M_SC_EEEEEEENS4_39AutoVectorizingCopyWithAssumedAlignmentILi128EEENS4_14SM90_TMA_STOREES24_S26_S26_EEEvvEEEEvNT_6ParamsE --------------------------
	.section	.nv.shared._ZN7cutlass13device_kernelINS_4gemm6kernel13GemmUniversalIN4cute5tupleIJiiiiEEENS1_10collective13CollectiveMmaINS1_35MainloopSm100TmaUmmaWarpSpecializedILi5ELi2ELi4ENS5_IJNS4_1CILi4EEENSA_ILi1EEESC_EEEEENS5_IJNSA_ILi256EEENSA_ILi64EEENSA_ILi128EEEEEENS_6half_tENS5_IJlSC_lEEESJ_SK_NS4_8TiledMMAINS4_8MMA_AtomIJNS4_26SM100_MMA_F16BF16_2x1SM_SSISJ_SJ_fLi256ELi64ELNS4_4UMMA5MajorE0ELSP_0ELNSO_7ScaleInE0ELSQ_0EEEEEENS4_6LayoutINS5_IJSC_SC_SC_EEENS5_IJNSA_ILi0EEESV_SV_EEEEENS5_IJNS4_10UnderscoreESY_SY_EEEEENS4_18SM100_TMA_2SM_LOADENS4_14ComposedLayoutINS4_7SwizzleILi3ELi4ELi3EEENS4_18smem_ptr_flag_bitsILi16EEENST_INS5_IJNSA_ILi8EEESG_EEENS5_IJSG_SC_EEEEEEEvNS4_8identityENS4_28SM100_TMA_2SM_LOAD_MULTICASTES1B_vS1C_EENS_8epilogue10collective18CollectiveEpilogueINS1F_23Sm100TmaWarpSpecializedILi3ELi2ELi32ELb1ELb0EEEJNS5_IJSH_SG_SH_EEENS5_IJNST_ISH_SC_EENST_INSA_ILi32EEESC_EEEEESJ_SK_SJ_SK_NS1F_6fusion15FusionCallbacksIS1J_NS1P_17LinearCombinationISJ_fSJ_fLNS_15FloatRoundStyleE2EEES1K_S1O_JEEENS4_5SM1004TMEM4LOAD26SM100_TMEM_LOAD_32dp32b32xENS4_13SM90_TMA_LOADENS12_INS13_ILi2ELi4ELi3EEES16_NST_INS5_IJS17_S1M_EEENS5_IJS1M_SC_EEEEEEENS4_39AutoVectorizingCopyWithAssumedAlignmentILi128EEENS4_14SM90_TMA_STOREES24_S26_S26_EEEvvEEEEvNT_6ParamsE,"aw",@nobits
	.sectionflags	@""
	.align	16
	.zero		1024


//--------------------- .nv.shared.reserved.0     --------------------------
	.section	.nv.shared.reserved.0,"aw",@nobits
	.weak		__nv_reservedSMEM_offset_0_alias
	.size		__nv_reservedSMEM_offset_0_alias, 0, 64
	.other		__nv_reservedSMEM_offset_0_alias,@"STO_CUDA_RESERVED_SHARED STV_DEFAULT"
__nv_reservedSMEM_offset_0_alias:
	.zero		0
.nv.shared.reserved.0:
	.zero		64
	.weak		__nv_reservedSMEM_tcgen05_partition
	.type		__nv_reservedSMEM_tcgen05_partition,@object
	.size		__nv_reservedSMEM_tcgen05_partition,(.L_0 - __nv_reservedSMEM_tcgen05_partition)
__nv_reservedSMEM_tcgen05_partition:
	.zero		32
.L_0:


//--------------------- .nv.global                --------------------------
	.section	.nv.global,"aw",@nobits
.nv.global:
	.type		_ZN40_INTERNAL_fb8dea99_4_k_cu_ea5fbe3f_247764cute1_E,@object
	.size		_ZN40_INTERNAL_fb8dea99_4_k_cu_ea5fbe3f_247764cute1_E,(_ZN40_INTERNAL_fb8dea99_4_k_cu_ea5fbe3f_247764cuda3std3__45__cpo6cbeginE - _ZN40_INTERNAL_fb8dea99_4_k_cu_ea5fbe3f_247764cute1_E)
_ZN40_INTERNAL_fb8dea99_4_k_cu_ea5fbe3f_247764cute1_E:
	.zero		1
	.type		_ZN40_INTERNAL_fb8dea99_4_k_cu_ea5fbe3f_247764cuda3std3__45__cpo6cbeginE,@object
	.size		_ZN40_INTERNAL_fb8dea99_4_k_cu_ea5fbe3f_247764cuda3std3__45__cpo6cbeginE,(_ZN40_INTERNAL_fb8dea99_4_k_cu_ea5fbe3f_247764cuda3std3__48in_placeE - _ZN40_INTERNAL_fb8dea99_4_k_cu_ea5fbe3f_247764cuda3std3__45__cpo6cbeginE)
_ZN40_INTERNAL_fb8dea99_4_k_cu_ea5fbe3f_247764cuda3std3__45__cpo6cbeginE:
	.zero		1
	.type		_ZN40_INTERNAL_fb8dea99_4_k_cu_ea5fbe3f_247764cuda3std3__48in_placeE,@object
	.size		_ZN40_INTERNAL_fb8dea99_4_k_cu_ea5fbe3f_247764cuda3std3__48in_placeE,(_ZN40_INTERNAL_fb8dea99_4_k_cu_ea5fbe3f_247764cuda3std6ranges3__45__cpo9iter_moveE - _ZN40_INTERNAL_fb8dea99_4_k_cu_ea5fbe3f_247764cuda3std3__48in_placeE)
_ZN40_INTERNAL_fb8dea99_4_k_cu_ea5fbe3f_247764cuda3std3__48in_placeE:
	.zero		1
	.type		_ZN40_INTERNAL_fb8dea99_4_k_cu_ea5fbe3f_247764cuda3std6ranges3__45__cpo9iter_moveE,@object
	.size		_ZN40_INTERNAL_fb8dea99_4_k_cu_ea5fbe3f_247764cuda3std6ranges3__45__cpo9iter_moveE,(_ZN40_INTERNAL_fb8dea99_4_k_cu_ea5fbe3f_247764cuda3std3__45__cpo5beginE - _ZN40_INTERNAL_fb8dea99_4_k_cu_ea5fbe3f_247764cuda3std6ranges3__45__cpo9iter_moveE)
_ZN40_INTERNAL_fb8dea99_4_k_cu_ea5fbe3f_247764cuda3std6ranges3__45__cpo9iter_moveE:
	.zero		1
	.type		_ZN40_INTERNAL_fb8dea99_4_k_cu_ea5fbe3f_247764cuda3std3__45__cpo5beginE,@object
	.size		_ZN40_INTERNAL_fb8dea99_4_k_cu_ea5fbe3f_247764cuda3std3__45__cpo5beginE,(_ZN40_INTERNAL_fb8dea99_4_k_cu_ea5fbe3f_247764cuda3std3__442_GLOBAL__N__fb8dea99_4_k_cu_ea5fbe3f_247766ignoreE - _ZN40_INTERNAL_fb8dea99_4_k_cu_ea5fbe3f_247764cuda3std3__45__cpo5beginE)
_ZN40_INTERNAL_fb8dea99_4_k_cu_ea5fbe3f_247764cuda3std3__45__cpo5beginE:
	.zero		1
	.type		_ZN40_INTERNAL_fb8dea99_4_k_cu_ea5fbe3f_247764cuda3std3__442_GLOBAL__N__fb8dea99_4_k_cu_ea5fbe3f_247766ignoreE,@object
	.size		_ZN40_INTERNAL_fb8dea99_4_k_cu_ea5fbe3f_247764cuda3std3__442_GLOBAL__N__fb8dea99_4_k_cu_ea5fbe3f_247766ignoreE,(_ZN40_INTERNAL_fb8dea99_4_k_cu_ea5fbe3f_247764cute7productE - _ZN40_INTERNAL_fb8dea99_4_k_cu_ea5fbe3f_247764cuda3std3__442_GLOBAL__N__fb8dea99_4_k_cu_ea5fbe3f_247766ignoreE)
_ZN40_INTERNAL_fb8dea99_4_k_cu_ea5fbe3f_247764cuda3std3__442_GLOBAL__N__fb8dea99_4_k_cu_ea5fbe3f_247766ignoreE:
	.zero		1
	.type		_ZN40_INTERNAL_fb8dea99_4_k_cu_ea5fbe3f_247764cute7productE,@object
	.size		_ZN40_INTERNAL_fb8dea99_4_k_cu_ea5fbe3f_247764cute7productE,(_ZN40_INTERNAL_fb8dea99_4_k_cu_ea5fbe3f_247764cuda3std3__45__cpo3endE - _ZN40_INTERNAL_fb8dea99_4_k_cu_ea5fbe3f_247764cute7productE)
_ZN40_INTERNAL_fb8dea99_4_k_cu_ea5fbe3f_247764cute7productE:
	.zero		1
	.type		_ZN40_INTERNAL_fb8dea99_4_k_cu_ea5fbe3f_247764cuda3std3__45__cpo3endE,@object
	.size		_ZN40_INTERNAL_fb8dea99_4_k_cu_ea5fbe3f_247764cuda3std3__45__cpo3endE,(_ZN40_INTERNAL_fb8dea99_4_k_cu_ea5fbe3f_247764cuda3std3__419piecewise_constructE - _ZN40_INTERNAL_fb8dea99_4_k_cu_ea5fbe3f_247764cuda3std3__45__cpo3endE)
_ZN40_INTERNAL_fb8dea99_4_k_cu_ea5fbe3f_247764cuda3std3__45__cpo3endE:
	.zero		1
	.type		_ZN40_INTERNAL_fb8dea99_4_k_cu_ea5fbe3f_247764cuda3std3__419piecewise_constructE,@object
	.size		_ZN40_INTERNAL_fb8dea99_4_k_cu_ea5fbe3f_247764cuda3std3__419piecewise_constructE,(_ZN40_INTERNAL_fb8dea99_4_k_cu_ea5fbe3f_247764cuda3std3__45__cpo4cendE - _ZN40_INTERNAL_fb8dea99_4_k_cu_ea5fbe3f_247764cuda3std3__419piecewise_constructE)
_ZN40_INTERNAL_fb8dea99_4_k_cu_ea5fbe3f_247764cuda3std3__419piecewise_constructE:
	.zero		1
	.type		_ZN40_INTERNAL_fb8dea99_4_k_cu_ea5fbe3f_247764cuda3std3__45__cpo4cendE,@object
	.size		_ZN40_INTERNAL_fb8dea99_4_k_cu_ea5fbe3f_247764cuda3std3__45__cpo4cendE,(_ZN40_INTERNAL_fb8dea99_4_k_cu_ea5fbe3f_247764cuda3std6ranges3__45__cpo4swapE - _ZN40_INTERNAL_fb8dea99_4_k_cu_ea5fbe3f_247764cuda3std3__45__cpo4cendE)
_ZN40_INTERNAL_fb8dea99_4_k_cu_ea5fbe3f_247764cuda3std3__45__cpo4cendE:
	.zero		1
	.type		_ZN40_INTERNAL_fb8dea99_4_k_cu_ea5fbe3f_247764cuda3std6ranges3__45__cpo4swapE,@object
	.size		_ZN40_INTERNAL_fb8dea99_4_k_cu_ea5fbe3f_247764cuda3std6ranges3__45__cpo4swapE,(.L_10 - _ZN40_INTERNAL_fb8dea99_4_k_cu_ea5fbe3f_247764cuda3std6ranges3__45__cpo4swapE)
_ZN40_INTERNAL_fb8dea99_4_k_cu_ea5fbe3f_247764cuda3std6ranges3__45__cpo4swapE:
	.zero		1
.L_10:


//--------------------- .nv.constant0._ZN7cutlass13device_kernelINS_4gemm6kernel13GemmUniversalIN4cute5tupleIJiiiiEEENS1_10collective13CollectiveMmaINS1_35MainloopSm100TmaUmmaWarpSpecializedILi5ELi2ELi4ENS5_IJNS4_1CILi4EEENSA_ILi1EEESC_EEEEENS5_IJNSA_ILi256EEENSA_ILi64EEENSA_ILi128EEEEEENS_6half_tENS5_IJlSC_lEEESJ_SK_NS4_8TiledMMAINS4_8MMA_AtomIJNS4_26SM100_MMA_F16BF16_2x1SM_SSISJ_SJ_fLi256ELi64ELNS4_4UMMA5MajorE0ELSP_0ELNSO_7ScaleInE0ELSQ_0EEEEEENS4_6LayoutINS5_IJSC_SC_SC_EEENS5_IJNSA_ILi0EEESV_SV_EEEEENS5_IJNS4_10UnderscoreESY_SY_EEEEENS4_18SM100_TMA_2SM_LOADENS4_14ComposedLayoutINS4_7SwizzleILi3ELi4ELi3EEENS4_18smem_ptr_flag_bitsILi16EEENST_INS5_IJNSA_ILi8EEESG_EEENS5_IJSG_SC_EEEEEEEvNS4_8identityENS4_28SM100_TMA_2SM_LOAD_MULTICASTES1B_vS1C_EENS_8epilogue10collective18CollectiveEpilogueINS1F_23Sm100TmaWarpSpecializedILi3ELi2ELi32ELb1ELb0EEEJNS5_IJSH_SG_SH_EEENS5_IJNST_ISH_SC_EENST_INSA_ILi32EEESC_EEEEESJ_SK_SJ_SK_NS1F_6fusion15FusionCallbacksIS1J_NS1P_17LinearCombinationISJ_fSJ_fLNS_15FloatRoundStyleE2EEES1K_S1O_JEEENS4_5SM1004TMEM4LOAD26SM100_TMEM_LOAD_32dp32b32xENS4_13SM90_TMA_LOADENS12_INS13_ILi2ELi4ELi3EEES16_NST_INS5_IJS17_S1M_EEENS5_IJS1M_SC_EEEEEEENS4_39AutoVectorizingCopyWithAssumedAlignmentILi128EEENS4_14SM90_TMA_STOREES24_S26_S26_EEEvvEEEEvNT_6ParamsE --------------------------
	.section	.nv.constant0._ZN7cutlass13device_kernelINS_4gemm6kernel13GemmUniversalIN4cute5tupleIJiiiiEEENS1_10collective13CollectiveMmaINS1_35MainloopSm100TmaUmmaWarpSpecializedILi5ELi2ELi4ENS5_IJNS4_1CILi4EEENSA_ILi1EEESC_EEEEENS5_IJNSA_ILi256EEENSA_ILi64EEENSA_ILi128EEEEEENS_6half_tENS5_IJlSC_lEEESJ_SK_NS4_8TiledMMAINS4_8MMA_AtomIJNS4_26SM100_MMA_F16BF16_2x1SM_SSISJ_SJ_fLi256ELi64ELNS4_4UMMA5MajorE0ELSP_0ELNSO_7ScaleInE0ELSQ_0EEEEEENS4_6LayoutINS5_IJSC_SC_SC_EEENS5_IJNSA_ILi0EEESV_SV_EEEEENS5_IJNS4_10UnderscoreESY_SY_EEEEENS4_18SM100_TMA_2SM_LOADENS4_14ComposedLayoutINS4_7SwizzleILi3ELi4ELi3EEENS4_18smem_ptr_flag_bitsILi16EEENST_INS5_IJNSA_ILi8EEESG_EEENS5_IJSG_SC_EEEEEEEvNS4_8identityENS4_28SM100_TMA_2SM_LOAD_MULTICASTES1B_vS1C_EENS_8epilogue10collective18CollectiveEpilogueINS1F_23Sm100TmaWarpSpecializedILi3ELi2ELi32ELb1ELb0EEEJNS5_IJSH_SG_SH_EEENS5_IJNST_ISH_SC_EENST_INSA_ILi32EEESC_EEEEESJ_SK_SJ_SK_NS1F_6fusion15FusionCallbacksIS1J_NS1P_17LinearCombinationISJ_fSJ_fLNS_15FloatRoundStyleE2EEES1K_S1O_JEEENS4_5SM1004TMEM4LOAD26SM100_TMEM_LOAD_32dp32b32xENS4_13SM90_TMA_LOADENS12_INS13_ILi2ELi4ELi3EEES16_NST_INS5_IJS17_S1M_EEENS5_IJS1M_SC_EEEEEEENS4_39AutoVectorizingCopyWithAssumedAlignmentILi128EEENS4_14SM90_TMA_STOREES24_S26_S26_EEEvvEEEEvNT_6ParamsE,"a",@progbits
	.sectionflags	@""
	.align	4
.nv.constant0._ZN7cutlass13device_kernelINS_4gemm6kernel13GemmUniversalIN4cute5tupleIJiiiiEEENS1_10collective13CollectiveMmaINS1_35MainloopSm100TmaUmmaWarpSpecializedILi5ELi2ELi4ENS5_IJNS4_1CILi4EEENSA_ILi1EEESC_EEEEENS5_IJNSA_ILi256EEENSA_ILi64EEENSA_ILi128EEEEEENS_6half_tENS5_IJlSC_lEEESJ_SK_NS4_8TiledMMAINS4_8MMA_AtomIJNS4_26SM100_MMA_F16BF16_2x1SM_SSISJ_SJ_fLi256ELi64ELNS4_4UMMA5MajorE0ELSP_0ELNSO_7ScaleInE0ELSQ_0EEEEEENS4_6LayoutINS5_IJSC_SC_SC_EEENS5_IJNSA_ILi0EEESV_SV_EEEEENS5_IJNS4_10UnderscoreESY_SY_EEEEENS4_18SM100_TMA_2SM_LOADENS4_14ComposedLayoutINS4_7SwizzleILi3ELi4ELi3EEENS4_18smem_ptr_flag_bitsILi16EEENST_INS5_IJNSA_ILi8EEESG_EEENS5_IJSG_SC_EEEEEEEvNS4_8identityENS4_28SM100_TMA_2SM_LOAD_MULTICASTES1B_vS1C_EENS_8epilogue10collective18CollectiveEpilogueINS1F_23Sm100TmaWarpSpecializedILi3ELi2ELi32ELb1ELb0EEEJNS5_IJSH_SG_SH_EEENS5_IJNST_ISH_SC_EENST_INSA_ILi32EEESC_EEEEESJ_SK_SJ_SK_NS1F_6fusion15FusionCallbacksIS1J_NS1P_17LinearCombinationISJ_fSJ_fLNS_15FloatRoundStyleE2EEES1K_S1O_JEEENS4_5SM1004TMEM4LOAD26SM100_TMEM_LOAD_32dp32b32xENS4_13SM90_TMA_LOADENS12_INS13_ILi2ELi4ELi3EEES16_NST_INS5_IJS17_S1M_EEENS5_IJS1M_SC_EEEEEEENS4_39AutoVectorizingCopyWithAssumedAlignmentILi128EEENS4_14SM90_TMA_STOREES24_S26_S26_EEEvvEEEEvNT_6ParamsE:
	.zero		2944


//--------------------- SYMBOLS --------------------------

	.type		.nv.reservedSmem.offset0,@object
	.size		.nv.reservedSmem.offset0,0x4
	.type		.nv.reservedSmem.cap,@object
	.size		.nv.reservedSmem.cap,0x4
	.type		__assertfail,@function
